//
// Generated by NVIDIA NVVM Compiler
//
// Compiler Build ID: CL-36424714
// Cuda compilation tools, release 13.0, V13.0.88
// Based on NVVM 20.0.0
//

.version 9.0
.target sm_100
.address_size 64

	// .globl	_Z6matmuliiiPKfS0_Pf

.visible .entry _Z6matmuliiiPKfS0_Pf(
	.param .u32 _Z6matmuliiiPKfS0_Pf_param_0,
	.param .u32 _Z6matmuliiiPKfS0_Pf_param_1,
	.param .u32 _Z6matmuliiiPKfS0_Pf_param_2,
	.param .u64 .ptr .align 1 _Z6matmuliiiPKfS0_Pf_param_3,
	.param .u64 .ptr .align 1 _Z6matmuliiiPKfS0_Pf_param_4,
	.param .u64 .ptr .align 1 _Z6matmuliiiPKfS0_Pf_param_5
)
{
	.reg .pred 	%p<13>;
	.reg .b32 	%r<94>;
	.reg .b32 	%f<68>;
	.reg .b64 	%rd<69>;

	ld.param.u32 	%r46, [_Z6matmuliiiPKfS0_Pf_param_0];
	ld.param.u32 	%r44, [_Z6matmuliiiPKfS0_Pf_param_1];
	ld.param.u32 	%r47, [_Z6matmuliiiPKfS0_Pf_param_2];
	ld.param.u64 	%rd4, [_Z6matmuliiiPKfS0_Pf_param_3];
	ld.param.u64 	%rd5, [_Z6matmuliiiPKfS0_Pf_param_4];
	ld.param.u64 	%rd3, [_Z6matmuliiiPKfS0_Pf_param_5];
	cvta.to.global.u64 	%rd1, %rd5;
	cvta.to.global.u64 	%rd2, %rd4;
	mov.u32 	%r48, %ctaid.x;
	mov.u32 	%r49, %ntid.x;
	mov.u32 	%r50, %tid.x;
	mad.lo.s32 	%r1, %r48, %r49, %r50;
	mov.u32 	%r51, %ctaid.y;
	mov.u32 	%r52, %ntid.y;
	mul.lo.s32 	%r2, %r51, %r52;
	mov.u32 	%r3, %tid.y;
	add.s32 	%r53, %r2, %r3;
	setp.ge.u32 	%p1, %r1, %r46;
	setp.ge.u32 	%p2, %r53, %r47;
	or.pred  	%p3, %p1, %p2;
	@%p3 bra 	$L__BB0_14;
	setp.lt.s32 	%p4, %r44, 1;
	mov.f32 	%f67, 0f00000000;
	@%p4 bra 	$L__BB0_13;
	mul.lo.s32 	%r5, %r44, %r1;
	and.b32  	%r6, %r44, 7;
	setp.lt.u32 	%p5, %r44, 8;
	mov.f32 	%f67, 0f00000000;
	mov.b32 	%r92, 0;
	@%p5 bra 	$L__BB0_5;
	and.b32  	%r92, %r44, 2147483640;
	neg.s32 	%r90, %r92;
	add.s32 	%r55, %r3, %r47;
	add.s32 	%r89, %r55, %r2;
	shl.b32 	%r10, %r47, 3;
	shl.b32 	%r56, %r47, 1;
	add.s32 	%r88, %r53, %r56;
	mad.lo.s32 	%r87, %r47, 3, %r53;
	shl.b32 	%r57, %r47, 2;
	add.s32 	%r86, %r53, %r57;
	mad.lo.s32 	%r85, %r47, 5, %r53;
	mad.lo.s32 	%r84, %r47, 6, %r53;
	mad.lo.s32 	%r83, %r47, 7, %r53;
	add.s32 	%r81, %r5, 3;
	mov.f32 	%f67, 0f00000000;
	mov.u32 	%r82, %r53;
$L__BB0_4:
	.pragma "nounroll";
	add.s32 	%r58, %r81, -3;
	mul.wide.u32 	%rd6, %r58, 4;
	add.s64 	%rd7, %rd2, %rd6;
	ld.global.f32 	%f17, [%rd7];
	mul.wide.u32 	%rd8, %r82, 4;
	add.s64 	%rd9, %rd1, %rd8;
	ld.global.f32 	%f18, [%rd9];
	fma.rn.f32 	%f19, %f17, %f18, %f67;
	add.s32 	%r59, %r81, -2;
	mul.wide.u32 	%rd10, %r59, 4;
	add.s64 	%rd11, %rd2, %rd10;
	ld.global.f32 	%f20, [%rd11];
	mul.wide.u32 	%rd12, %r89, 4;
	add.s64 	%rd13, %rd1, %rd12;
	ld.global.f32 	%f21, [%rd13];
	fma.rn.f32 	%f22, %f20, %f21, %f19;
	add.s32 	%r60, %r81, -1;
	mul.wide.u32 	%rd14, %r60, 4;
	add.s64 	%rd15, %rd2, %rd14;
	ld.global.f32 	%f23, [%rd15];
	mul.wide.u32 	%rd16, %r88, 4;
	add.s64 	%rd17, %rd1, %rd16;
	ld.global.f32 	%f24, [%rd17];
	fma.rn.f32 	%f25, %f23, %f24, %f22;
	add.s32 	%r61, %r81, 4;
	mul.wide.u32 	%rd18, %r81, 4;
	add.s64 	%rd19, %rd2, %rd18;
	ld.global.f32 	%f26, [%rd19];
	mul.wide.u32 	%rd20, %r87, 4;
	add.s64 	%rd21, %rd1, %rd20;
	ld.global.f32 	%f27, [%rd21];
	fma.rn.f32 	%f28, %f26, %f27, %f25;
	add.s32 	%r62, %r81, 1;
	mul.wide.u32 	%rd22, %r62, 4;
	add.s64 	%rd23, %rd2, %rd22;
	ld.global.f32 	%f29, [%rd23];
	mul.wide.u32 	%rd24, %r86, 4;
	add.s64 	%rd25, %rd1, %rd24;
	ld.global.f32 	%f30, [%rd25];
	fma.rn.f32 	%f31, %f29, %f30, %f28;
	add.s32 	%r63, %r81, 2;
	mul.wide.u32 	%rd26, %r63, 4;
	add.s64 	%rd27, %rd2, %rd26;
	ld.global.f32 	%f32, [%rd27];
	mul.wide.u32 	%rd28, %r85, 4;
	add.s64 	%rd29, %rd1, %rd28;
	ld.global.f32 	%f33, [%rd29];
	fma.rn.f32 	%f34, %f32, %f33, %f31;
	add.s32 	%r64, %r81, 3;
	mul.wide.u32 	%rd30, %r64, 4;
	add.s64 	%rd31, %rd2, %rd30;
	ld.global.f32 	%f35, [%rd31];
	mul.wide.u32 	%rd32, %r84, 4;
	add.s64 	%rd33, %rd1, %rd32;
	ld.global.f32 	%f36, [%rd33];
	fma.rn.f32 	%f37, %f35, %f36, %f34;
	mul.wide.u32 	%rd34, %r61, 4;
	add.s64 	%rd35, %rd2, %rd34;
	ld.global.f32 	%f38, [%rd35];
	mul.wide.u32 	%rd36, %r83, 4;
	add.s64 	%rd37, %rd1, %rd36;
	ld.global.f32 	%f39, [%rd37];
	fma.rn.f32 	%f67, %f38, %f39, %f37;
	add.s32 	%r90, %r90, 8;
	add.s32 	%r89, %r89, %r10;
	add.s32 	%r88, %r88, %r10;
	add.s32 	%r87, %r87, %r10;
	add.s32 	%r86, %r86, %r10;
	add.s32 	%r85, %r85, %r10;
	add.s32 	%r84, %r84, %r10;
	add.s32 	%r83, %r83, %r10;
	add.s32 	%r82, %r82, %r10;
	add.s32 	%r81, %r81, 8;
	setp.ne.s32 	%p6, %r90, 0;
	@%p6 bra 	$L__BB0_4;
$L__BB0_5:
	setp.eq.s32 	%p7, %r6, 0;
	@%p7 bra 	$L__BB0_13;
	and.b32  	%r39, %r44, 3;
	setp.lt.u32 	%p8, %r6, 4;
	@%p8 bra 	$L__BB0_8;
	add.s32 	%r65, %r92, %r5;
	mul.wide.u32 	%rd38, %r65, 4;
	add.s64 	%rd39, %rd2, %rd38;
	ld.global.f32 	%f41, [%rd39];
	mad.lo.s32 	%r66, %r92, %r47, %r53;
	mul.wide.u32 	%rd40, %r66, 4;
	add.s64 	%rd41, %rd1, %rd40;
	ld.global.f32 	%f42, [%rd41];
	fma.rn.f32 	%f43, %f41, %f42, %f67;
	add.s32 	%r67, %r65, 1;
	mul.wide.u32 	%rd42, %r67, 4;
	add.s64 	%rd43, %rd2, %rd42;
	ld.global.f32 	%f44, [%rd43];
	add.s32 	%r68, %r66, %r47;
	mul.wide.u32 	%rd44, %r68, 4;
	add.s64 	%rd45, %rd1, %rd44;
	ld.global.f32 	%f45, [%rd45];
	fma.rn.f32 	%f46, %f44, %f45, %f43;
	add.s32 	%r69, %r65, 2;
	mul.wide.u32 	%rd46, %r69, 4;
	add.s64 	%rd47, %rd2, %rd46;
	ld.global.f32 	%f47, [%rd47];
	add.s32 	%r70, %r68, %r47;
	mul.wide.u32 	%rd48, %r70, 4;
	add.s64 	%rd49, %rd1, %rd48;
	ld.global.f32 	%f48, [%rd49];
	fma.rn.f32 	%f49, %f47, %f48, %f46;
	add.s32 	%r71, %r65, 3;
	mul.wide.u32 	%rd50, %r71, 4;
	add.s64 	%rd51, %rd2, %rd50;
	ld.global.f32 	%f50, [%rd51];
	add.s32 	%r72, %r70, %r47;
	mul.wide.u32 	%rd52, %r72, 4;
	add.s64 	%rd53, %rd1, %rd52;
	ld.global.f32 	%f51, [%rd53];
	fma.rn.f32 	%f67, %f50, %f51, %f49;
	add.s32 	%r92, %r92, 4;
$L__BB0_8:
	setp.eq.s32 	%p9, %r39, 0;
	@%p9 bra 	$L__BB0_13;
	setp.eq.s32 	%p10, %r39, 1;
	@%p10 bra 	$L__BB0_11;
	add.s32 	%r73, %r92, %r5;
	mul.wide.u32 	%rd54, %r73, 4;
	add.s64 	%rd55, %rd2, %rd54;
	ld.global.f32 	%f53, [%rd55];
	mad.lo.s32 	%r74, %r92, %r47, %r53;
	mul.wide.u32 	%rd56, %r74, 4;
	add.s64 	%rd57, %rd1, %rd56;
	ld.global.f32 	%f54, [%rd57];
	fma.rn.f32 	%f55, %f53, %f54, %f67;
	add.s32 	%r75, %r73, 1;
	mul.wide.u32 	%rd58, %r75, 4;
	add.s64 	%rd59, %rd2, %rd58;
	ld.global.f32 	%f56, [%rd59];
	add.s32 	%r76, %r74, %r47;
	mul.wide.u32 	%rd60, %r76, 4;
	add.s64 	%rd61, %rd1, %rd60;
	ld.global.f32 	%f57, [%rd61];
	fma.rn.f32 	%f67, %f56, %f57, %f55;
	add.s32 	%r92, %r92, 2;
$L__BB0_11:
	and.b32  	%r77, %r44, 1;
	setp.eq.b32 	%p11, %r77, 1;
	not.pred 	%p12, %p11;
	@%p12 bra 	$L__BB0_13;
	add.s32 	%r78, %r92, %r5;
	mul.wide.u32 	%rd62, %r78, 4;
	add.s64 	%rd63, %rd2, %rd62;
	ld.global.f32 	%f58, [%rd63];
	mad.lo.s32 	%r79, %r92, %r47, %r53;
	mul.wide.u32 	%rd64, %r79, 4;
	add.s64 	%rd65, %rd1, %rd64;
	ld.global.f32 	%f59, [%rd65];
	fma.rn.f32 	%f67, %f58, %f59, %f67;
$L__BB0_13:
	mad.lo.s32 	%r80, %r47, %r1, %r53;
	cvta.to.global.u64 	%rd66, %rd3;
	mul.wide.u32 	%rd67, %r80, 4;
	add.s64 	%rd68, %rd66, %rd67;
	st.global.f32 	[%rd68], %f67;
$L__BB0_14:
	ret;

}
	// .globl	_Z10gemm_naiveiiifPKfS0_fPf
.visible .entry _Z10gemm_naiveiiifPKfS0_fPf(
	.param .u32 _Z10gemm_naiveiiifPKfS0_fPf_param_0,
	.param .u32 _Z10gemm_naiveiiifPKfS0_fPf_param_1,
	.param .u32 _Z10gemm_naiveiiifPKfS0_fPf_param_2,
	.param .f32 _Z10gemm_naiveiiifPKfS0_fPf_param_3,
	.param .u64 .ptr .align 1 _Z10gemm_naiveiiifPKfS0_fPf_param_4,
	.param .u64 .ptr .align 1 _Z10gemm_naiveiiifPKfS0_fPf_param_5,
	.param .f32 _Z10gemm_naiveiiifPKfS0_fPf_param_6,
	.param .u64 .ptr .align 1 _Z10gemm_naiveiiifPKfS0_fPf_param_7
)
{
	.reg .pred 	%p<13>;
	.reg .b32 	%r<94>;
	.reg .b32 	%f<73>;
	.reg .b64 	%rd<70>;

	ld.param.u32 	%r46, [_Z10gemm_naiveiiifPKfS0_fPf_param_0];
	ld.param.u32 	%r44, [_Z10gemm_naiveiiifPKfS0_fPf_param_1];
	ld.param.u32 	%r47, [_Z10gemm_naiveiiifPKfS0_fPf_param_2];
	ld.param.f32 	%f13, [_Z10gemm_naiveiiifPKfS0_fPf_param_3];
	ld.param.u64 	%rd4, [_Z10gemm_naiveiiifPKfS0_fPf_param_4];
	ld.param.u64 	%rd5, [_Z10gemm_naiveiiifPKfS0_fPf_param_5];
	ld.param.f32 	%f14, [_Z10gemm_naiveiiifPKfS0_fPf_param_6];
	cvta.to.global.u64 	%rd1, %rd5;
	cvta.to.global.u64 	%rd2, %rd4;
	mov.u32 	%r48, %ctaid.x;
	mov.u32 	%r49, %ntid.x;
	mov.u32 	%r50, %tid.x;
	mad.lo.s32 	%r1, %r48, %r49, %r50;
	mov.u32 	%r51, %ctaid.y;
	mov.u32 	%r52, %ntid.y;
	mul.lo.s32 	%r2, %r51, %r52;
	mov.u32 	%r3, %tid.y;
	add.s32 	%r53, %r2, %r3;
	setp.ge.u32 	%p1, %r1, %r46;
	setp.ge.u32 	%p2, %r53, %r47;
	or.pred  	%p3, %p1, %p2;
	@%p3 bra 	$L__BB1_14;
	setp.lt.s32 	%p4, %r44, 1;
	mov.f32 	%f72, 0f00000000;
	@%p4 bra 	$L__BB1_13;
	mul.lo.s32 	%r5, %r44, %r1;
	and.b32  	%r6, %r44, 7;
	setp.lt.u32 	%p5, %r44, 8;
	mov.f32 	%f72, 0f00000000;
	mov.b32 	%r92, 0;
	@%p5 bra 	$L__BB1_5;
	and.b32  	%r92, %r44, 2147483640;
	neg.s32 	%r90, %r92;
	add.s32 	%r55, %r3, %r47;
	add.s32 	%r89, %r55, %r2;
	shl.b32 	%r10, %r47, 3;
	shl.b32 	%r56, %r47, 1;
	add.s32 	%r88, %r53, %r56;
	mad.lo.s32 	%r87, %r47, 3, %r53;
	shl.b32 	%r57, %r47, 2;
	add.s32 	%r86, %r53, %r57;
	mad.lo.s32 	%r85, %r47, 5, %r53;
	mad.lo.s32 	%r84, %r47, 6, %r53;
	mad.lo.s32 	%r83, %r47, 7, %r53;
	add.s32 	%r81, %r5, 3;
	mov.f32 	%f72, 0f00000000;
	mov.u32 	%r82, %r53;
$L__BB1_4:
	.pragma "nounroll";
	add.s32 	%r58, %r81, -3;
	mul.wide.u32 	%rd6, %r58, 4;
	add.s64 	%rd7, %rd2, %rd6;
	ld.global.f32 	%f19, [%rd7];
	mul.wide.u32 	%rd8, %r82, 4;
	add.s64 	%rd9, %rd1, %rd8;
	ld.global.f32 	%f20, [%rd9];
	fma.rn.f32 	%f21, %f19, %f20, %f72;
	add.s32 	%r59, %r81, -2;
	mul.wide.u32 	%rd10, %r59, 4;
	add.s64 	%rd11, %rd2, %rd10;
	ld.global.f32 	%f22, [%rd11];
	mul.wide.u32 	%rd12, %r89, 4;
	add.s64 	%rd13, %rd1, %rd12;
	ld.global.f32 	%f23, [%rd13];
	fma.rn.f32 	%f24, %f22, %f23, %f21;
	add.s32 	%r60, %r81, -1;
	mul.wide.u32 	%rd14, %r60, 4;
	add.s64 	%rd15, %rd2, %rd14;
	ld.global.f32 	%f25, [%rd15];
	mul.wide.u32 	%rd16, %r88, 4;
	add.s64 	%rd17, %rd1, %rd16;
	ld.global.f32 	%f26, [%rd17];
	fma.rn.f32 	%f27, %f25, %f26, %f24;
	add.s32 	%r61, %r81, 4;
	mul.wide.u32 	%rd18, %r81, 4;
	add.s64 	%rd19, %rd2, %rd18;
	ld.global.f32 	%f28, [%rd19];
	mul.wide.u32 	%rd20, %r87, 4;
	add.s64 	%rd21, %rd1, %rd20;
	ld.global.f32 	%f29, [%rd21];
	fma.rn.f32 	%f30, %f28, %f29, %f27;
	add.s32 	%r62, %r81, 1;
	mul.wide.u32 	%rd22, %r62, 4;
	add.s64 	%rd23, %rd2, %rd22;
	ld.global.f32 	%f31, [%rd23];
	mul.wide.u32 	%rd24, %r86, 4;
	add.s64 	%rd25, %rd1, %rd24;
	ld.global.f32 	%f32, [%rd25];
	fma.rn.f32 	%f33, %f31, %f32, %f30;
	add.s32 	%r63, %r81, 2;
	mul.wide.u32 	%rd26, %r63, 4;
	add.s64 	%rd27, %rd2, %rd26;
	ld.global.f32 	%f34, [%rd27];
	mul.wide.u32 	%rd28, %r85, 4;
	add.s64 	%rd29, %rd1, %rd28;
	ld.global.f32 	%f35, [%rd29];
	fma.rn.f32 	%f36, %f34, %f35, %f33;
	add.s32 	%r64, %r81, 3;
	mul.wide.u32 	%rd30, %r64, 4;
	add.s64 	%rd31, %rd2, %rd30;
	ld.global.f32 	%f37, [%rd31];
	mul.wide.u32 	%rd32, %r84, 4;
	add.s64 	%rd33, %rd1, %rd32;
	ld.global.f32 	%f38, [%rd33];
	fma.rn.f32 	%f39, %f37, %f38, %f36;
	mul.wide.u32 	%rd34, %r61, 4;
	add.s64 	%rd35, %rd2, %rd34;
	ld.global.f32 	%f40, [%rd35];
	mul.wide.u32 	%rd36, %r83, 4;
	add.s64 	%rd37, %rd1, %rd36;
	ld.global.f32 	%f41, [%rd37];
	fma.rn.f32 	%f72, %f40, %f41, %f39;
	add.s32 	%r90, %r90, 8;
	add.s32 	%r89, %r89, %r10;
	add.s32 	%r88, %r88, %r10;
	add.s32 	%r87, %r87, %r10;
	add.s32 	%r86, %r86, %r10;
	add.s32 	%r85, %r85, %r10;
	add.s32 	%r84, %r84, %r10;
	add.s32 	%r83, %r83, %r10;
	add.s32 	%r82, %r82, %r10;
	add.s32 	%r81, %r81, 8;
	setp.ne.s32 	%p6, %r90, 0;
	@%p6 bra 	$L__BB1_4;
$L__BB1_5:
	setp.eq.s32 	%p7, %r6, 0;
	@%p7 bra 	$L__BB1_13;
	and.b32  	%r39, %r44, 3;
	setp.lt.u32 	%p8, %r6, 4;
	@%p8 bra 	$L__BB1_8;
	add.s32 	%r65, %r92, %r5;
	mul.wide.u32 	%rd38, %r65, 4;
	add.s64 	%rd39, %rd2, %rd38;
	ld.global.f32 	%f43, [%rd39];
	mad.lo.s32 	%r66, %r92, %r47, %r53;
	mul.wide.u32 	%rd40, %r66, 4;
	add.s64 	%rd41, %rd1, %rd40;
	ld.global.f32 	%f44, [%rd41];
	fma.rn.f32 	%f45, %f43, %f44, %f72;
	add.s32 	%r67, %r65, 1;
	mul.wide.u32 	%rd42, %r67, 4;
	add.s64 	%rd43, %rd2, %rd42;
	ld.global.f32 	%f46, [%rd43];
	add.s32 	%r68, %r66, %r47;
	mul.wide.u32 	%rd44, %r68, 4;
	add.s64 	%rd45, %rd1, %rd44;
	ld.global.f32 	%f47, [%rd45];
	fma.rn.f32 	%f48, %f46, %f47, %f45;
	add.s32 	%r69, %r65, 2;
	mul.wide.u32 	%rd46, %r69, 4;
	add.s64 	%rd47, %rd2, %rd46;
	ld.global.f32 	%f49, [%rd47];
	add.s32 	%r70, %r68, %r47;
	mul.wide.u32 	%rd48, %r70, 4;
	add.s64 	%rd49, %rd1, %rd48;
	ld.global.f32 	%f50, [%rd49];
	fma.rn.f32 	%f51, %f49, %f50, %f48;
	add.s32 	%r71, %r65, 3;
	mul.wide.u32 	%rd50, %r71, 4;
	add.s64 	%rd51, %rd2, %rd50;
	ld.global.f32 	%f52, [%rd51];
	add.s32 	%r72, %r70, %r47;
	mul.wide.u32 	%rd52, %r72, 4;
	add.s64 	%rd53, %rd1, %rd52;
	ld.global.f32 	%f53, [%rd53];
	fma.rn.f32 	%f72, %f52, %f53, %f51;
	add.s32 	%r92, %r92, 4;
$L__BB1_8:
	setp.eq.s32 	%p9, %r39, 0;
	@%p9 bra 	$L__BB1_13;
	setp.eq.s32 	%p10, %r39, 1;
	@%p10 bra 	$L__BB1_11;
	add.s32 	%r73, %r92, %r5;
	mul.wide.u32 	%rd54, %r73, 4;
	add.s64 	%rd55, %rd2, %rd54;
	ld.global.f32 	%f55, [%rd55];
	mad.lo.s32 	%r74, %r92, %r47, %r53;
	mul.wide.u32 	%rd56, %r74, 4;
	add.s64 	%rd57, %rd1, %rd56;
	ld.global.f32 	%f56, [%rd57];
	fma.rn.f32 	%f57, %f55, %f56, %f72;
	add.s32 	%r75, %r73, 1;
	mul.wide.u32 	%rd58, %r75, 4;
	add.s64 	%rd59, %rd2, %rd58;
	ld.global.f32 	%f58, [%rd59];
	add.s32 	%r76, %r74, %r47;
	mul.wide.u32 	%rd60, %r76, 4;
	add.s64 	%rd61, %rd1, %rd60;
	ld.global.f32 	%f59, [%rd61];
	fma.rn.f32 	%f72, %f58, %f59, %f57;
	add.s32 	%r92, %r92, 2;
$L__BB1_11:
	and.b32  	%r77, %r44, 1;
	setp.eq.b32 	%p11, %r77, 1;
	not.pred 	%p12, %p11;
	@%p12 bra 	$L__BB1_13;
	add.s32 	%r78, %r92, %r5;
	mul.wide.u32 	%rd62, %r78, 4;
	add.s64 	%rd63, %rd2, %rd62;
	ld.global.f32 	%f60, [%rd63];
	mad.lo.s32 	%r79, %r92, %r47, %r53;
	mul.wide.u32 	%rd64, %r79, 4;
	add.s64 	%rd65, %rd1, %rd64;
	ld.global.f32 	%f61, [%rd65];
	fma.rn.f32 	%f72, %f60, %f61, %f72;
$L__BB1_13:
	ld.param.u64 	%rd69, [_Z10gemm_naiveiiifPKfS0_fPf_param_7];
	mad.lo.s32 	%r80, %r47, %r1, %r53;
	cvta.to.global.u64 	%rd66, %rd69;
	mul.wide.u32 	%rd67, %r80, 4;
	add.s64 	%rd68, %rd66, %rd67;
	ld.global.f32 	%f62, [%rd68];
	mul.f32 	%f63, %f14, %f62;
	fma.rn.f32 	%f64, %f13, %f72, %f63;
	st.global.f32 	[%rd68], %f64;
$L__BB1_14:
	ret;

}
	// .globl	_Z26gemm_global_mem_coalescingILj32EEviiifPKfS1_fPf
.visible .entry _Z26gemm_global_mem_coalescingILj32EEviiifPKfS1_fPf(
	.param .u32 _Z26gemm_global_mem_coalescingILj32EEviiifPKfS1_fPf_param_0,
	.param .u32 _Z26gemm_global_mem_coalescingILj32EEviiifPKfS1_fPf_param_1,
	.param .u32 _Z26gemm_global_mem_coalescingILj32EEviiifPKfS1_fPf_param_2,
	.param .f32 _Z26gemm_global_mem_coalescingILj32EEviiifPKfS1_fPf_param_3,
	.param .u64 .ptr .align 1 _Z26gemm_global_mem_coalescingILj32EEviiifPKfS1_fPf_param_4,
	.param .u64 .ptr .align 1 _Z26gemm_global_mem_coalescingILj32EEviiifPKfS1_fPf_param_5,
	.param .f32 _Z26gemm_global_mem_coalescingILj32EEviiifPKfS1_fPf_param_6,
	.param .u64 .ptr .align 1 _Z26gemm_global_mem_coalescingILj32EEviiifPKfS1_fPf_param_7
)
{
	.reg .pred 	%p<13>;
	.reg .b32 	%r<100>;
	.reg .b32 	%f<73>;
	.reg .b64 	%rd<70>;

	ld.param.u32 	%r46, [_Z26gemm_global_mem_coalescingILj32EEviiifPKfS1_fPf_param_0];
	ld.param.u32 	%r44, [_Z26gemm_global_mem_coalescingILj32EEviiifPKfS1_fPf_param_1];
	ld.param.u32 	%r47, [_Z26gemm_global_mem_coalescingILj32EEviiifPKfS1_fPf_param_2];
	ld.param.f32 	%f13, [_Z26gemm_global_mem_coalescingILj32EEviiifPKfS1_fPf_param_3];
	ld.param.u64 	%rd4, [_Z26gemm_global_mem_coalescingILj32EEviiifPKfS1_fPf_param_4];
	ld.param.u64 	%rd5, [_Z26gemm_global_mem_coalescingILj32EEviiifPKfS1_fPf_param_5];
	ld.param.f32 	%f14, [_Z26gemm_global_mem_coalescingILj32EEviiifPKfS1_fPf_param_6];
	cvta.to.global.u64 	%rd1, %rd5;
	cvta.to.global.u64 	%rd2, %rd4;
	mov.u32 	%r48, %ctaid.x;
	shl.b32 	%r49, %r48, 5;
	mov.u32 	%r50, %tid.x;
	shr.u32 	%r51, %r50, 5;
	or.b32  	%r1, %r49, %r51;
	mov.u32 	%r52, %ctaid.y;
	shl.b32 	%r2, %r52, 5;
	and.b32  	%r3, %r50, 31;
	or.b32  	%r53, %r2, %r3;
	setp.ge.u32 	%p1, %r1, %r46;
	setp.ge.u32 	%p2, %r53, %r47;
	or.pred  	%p3, %p1, %p2;
	@%p3 bra 	$L__BB2_14;
	setp.lt.s32 	%p4, %r44, 1;
	mov.f32 	%f72, 0f00000000;
	@%p4 bra 	$L__BB2_13;
	mul.lo.s32 	%r5, %r44, %r1;
	and.b32  	%r6, %r44, 7;
	setp.lt.u32 	%p5, %r44, 8;
	mov.f32 	%f72, 0f00000000;
	mov.b32 	%r98, 0;
	@%p5 bra 	$L__BB2_5;
	and.b32  	%r98, %r44, 2147483640;
	neg.s32 	%r96, %r98;
	add.s32 	%r55, %r47, %r2;
	add.s32 	%r95, %r55, %r3;
	shl.b32 	%r10, %r47, 3;
	shl.b32 	%r56, %r47, 1;
	add.s32 	%r57, %r2, %r56;
	add.s32 	%r94, %r57, %r3;
	mad.lo.s32 	%r58, %r47, 3, %r2;
	add.s32 	%r93, %r58, %r3;
	shl.b32 	%r59, %r47, 2;
	add.s32 	%r60, %r2, %r59;
	add.s32 	%r92, %r60, %r3;
	mad.lo.s32 	%r61, %r47, 5, %r2;
	add.s32 	%r91, %r61, %r3;
	mad.lo.s32 	%r62, %r47, 6, %r2;
	add.s32 	%r90, %r62, %r3;
	mad.lo.s32 	%r63, %r47, 7, %r2;
	add.s32 	%r89, %r63, %r3;
	add.s32 	%r87, %r5, 3;
	mov.f32 	%f72, 0f00000000;
	mov.u32 	%r88, %r53;
$L__BB2_4:
	.pragma "nounroll";
	add.s32 	%r64, %r87, -3;
	mul.wide.u32 	%rd6, %r64, 4;
	add.s64 	%rd7, %rd2, %rd6;
	ld.global.f32 	%f19, [%rd7];
	mul.wide.u32 	%rd8, %r88, 4;
	add.s64 	%rd9, %rd1, %rd8;
	ld.global.f32 	%f20, [%rd9];
	fma.rn.f32 	%f21, %f19, %f20, %f72;
	add.s32 	%r65, %r87, -2;
	mul.wide.u32 	%rd10, %r65, 4;
	add.s64 	%rd11, %rd2, %rd10;
	ld.global.f32 	%f22, [%rd11];
	mul.wide.u32 	%rd12, %r95, 4;
	add.s64 	%rd13, %rd1, %rd12;
	ld.global.f32 	%f23, [%rd13];
	fma.rn.f32 	%f24, %f22, %f23, %f21;
	add.s32 	%r66, %r87, -1;
	mul.wide.u32 	%rd14, %r66, 4;
	add.s64 	%rd15, %rd2, %rd14;
	ld.global.f32 	%f25, [%rd15];
	mul.wide.u32 	%rd16, %r94, 4;
	add.s64 	%rd17, %rd1, %rd16;
	ld.global.f32 	%f26, [%rd17];
	fma.rn.f32 	%f27, %f25, %f26, %f24;
	add.s32 	%r67, %r87, 4;
	mul.wide.u32 	%rd18, %r87, 4;
	add.s64 	%rd19, %rd2, %rd18;
	ld.global.f32 	%f28, [%rd19];
	mul.wide.u32 	%rd20, %r93, 4;
	add.s64 	%rd21, %rd1, %rd20;
	ld.global.f32 	%f29, [%rd21];
	fma.rn.f32 	%f30, %f28, %f29, %f27;
	add.s32 	%r68, %r87, 1;
	mul.wide.u32 	%rd22, %r68, 4;
	add.s64 	%rd23, %rd2, %rd22;
	ld.global.f32 	%f31, [%rd23];
	mul.wide.u32 	%rd24, %r92, 4;
	add.s64 	%rd25, %rd1, %rd24;
	ld.global.f32 	%f32, [%rd25];
	fma.rn.f32 	%f33, %f31, %f32, %f30;
	add.s32 	%r69, %r87, 2;
	mul.wide.u32 	%rd26, %r69, 4;
	add.s64 	%rd27, %rd2, %rd26;
	ld.global.f32 	%f34, [%rd27];
	mul.wide.u32 	%rd28, %r91, 4;
	add.s64 	%rd29, %rd1, %rd28;
	ld.global.f32 	%f35, [%rd29];
	fma.rn.f32 	%f36, %f34, %f35, %f33;
	add.s32 	%r70, %r87, 3;
	mul.wide.u32 	%rd30, %r70, 4;
	add.s64 	%rd31, %rd2, %rd30;
	ld.global.f32 	%f37, [%rd31];
	mul.wide.u32 	%rd32, %r90, 4;
	add.s64 	%rd33, %rd1, %rd32;
	ld.global.f32 	%f38, [%rd33];
	fma.rn.f32 	%f39, %f37, %f38, %f36;
	mul.wide.u32 	%rd34, %r67, 4;
	add.s64 	%rd35, %rd2, %rd34;
	ld.global.f32 	%f40, [%rd35];
	mul.wide.u32 	%rd36, %r89, 4;
	add.s64 	%rd37, %rd1, %rd36;
	ld.global.f32 	%f41, [%rd37];
	fma.rn.f32 	%f72, %f40, %f41, %f39;
	add.s32 	%r96, %r96, 8;
	add.s32 	%r95, %r95, %r10;
	add.s32 	%r94, %r94, %r10;
	add.s32 	%r93, %r93, %r10;
	add.s32 	%r92, %r92, %r10;
	add.s32 	%r91, %r91, %r10;
	add.s32 	%r90, %r90, %r10;
	add.s32 	%r89, %r89, %r10;
	add.s32 	%r88, %r88, %r10;
	add.s32 	%r87, %r87, 8;
	setp.ne.s32 	%p6, %r96, 0;
	@%p6 bra 	$L__BB2_4;
$L__BB2_5:
	setp.eq.s32 	%p7, %r6, 0;
	@%p7 bra 	$L__BB2_13;
	and.b32  	%r39, %r44, 3;
	setp.lt.u32 	%p8, %r6, 4;
	@%p8 bra 	$L__BB2_8;
	add.s32 	%r71, %r98, %r5;
	mul.wide.u32 	%rd38, %r71, 4;
	add.s64 	%rd39, %rd2, %rd38;
	ld.global.f32 	%f43, [%rd39];
	mad.lo.s32 	%r72, %r98, %r47, %r53;
	mul.wide.u32 	%rd40, %r72, 4;
	add.s64 	%rd41, %rd1, %rd40;
	ld.global.f32 	%f44, [%rd41];
	fma.rn.f32 	%f45, %f43, %f44, %f72;
	add.s32 	%r73, %r71, 1;
	mul.wide.u32 	%rd42, %r73, 4;
	add.s64 	%rd43, %rd2, %rd42;
	ld.global.f32 	%f46, [%rd43];
	add.s32 	%r74, %r72, %r47;
	mul.wide.u32 	%rd44, %r74, 4;
	add.s64 	%rd45, %rd1, %rd44;
	ld.global.f32 	%f47, [%rd45];
	fma.rn.f32 	%f48, %f46, %f47, %f45;
	add.s32 	%r75, %r71, 2;
	mul.wide.u32 	%rd46, %r75, 4;
	add.s64 	%rd47, %rd2, %rd46;
	ld.global.f32 	%f49, [%rd47];
	add.s32 	%r76, %r74, %r47;
	mul.wide.u32 	%rd48, %r76, 4;
	add.s64 	%rd49, %rd1, %rd48;
	ld.global.f32 	%f50, [%rd49];
	fma.rn.f32 	%f51, %f49, %f50, %f48;
	add.s32 	%r77, %r71, 3;
	mul.wide.u32 	%rd50, %r77, 4;
	add.s64 	%rd51, %rd2, %rd50;
	ld.global.f32 	%f52, [%rd51];
	add.s32 	%r78, %r76, %r47;
	mul.wide.u32 	%rd52, %r78, 4;
	add.s64 	%rd53, %rd1, %rd52;
	ld.global.f32 	%f53, [%rd53];
	fma.rn.f32 	%f72, %f52, %f53, %f51;
	add.s32 	%r98, %r98, 4;
$L__BB2_8:
	setp.eq.s32 	%p9, %r39, 0;
	@%p9 bra 	$L__BB2_13;
	setp.eq.s32 	%p10, %r39, 1;
	@%p10 bra 	$L__BB2_11;
	add.s32 	%r79, %r98, %r5;
	mul.wide.u32 	%rd54, %r79, 4;
	add.s64 	%rd55, %rd2, %rd54;
	ld.global.f32 	%f55, [%rd55];
	mad.lo.s32 	%r80, %r98, %r47, %r53;
	mul.wide.u32 	%rd56, %r80, 4;
	add.s64 	%rd57, %rd1, %rd56;
	ld.global.f32 	%f56, [%rd57];
	fma.rn.f32 	%f57, %f55, %f56, %f72;
	add.s32 	%r81, %r79, 1;
	mul.wide.u32 	%rd58, %r81, 4;
	add.s64 	%rd59, %rd2, %rd58;
	ld.global.f32 	%f58, [%rd59];
	add.s32 	%r82, %r80, %r47;
	mul.wide.u32 	%rd60, %r82, 4;
	add.s64 	%rd61, %rd1, %rd60;
	ld.global.f32 	%f59, [%rd61];
	fma.rn.f32 	%f72, %f58, %f59, %f57;
	add.s32 	%r98, %r98, 2;
$L__BB2_11:
	and.b32  	%r83, %r44, 1;
	setp.eq.b32 	%p11, %r83, 1;
	not.pred 	%p12, %p11;
	@%p12 bra 	$L__BB2_13;
	add.s32 	%r84, %r98, %r5;
	mul.wide.u32 	%rd62, %r84, 4;
	add.s64 	%rd63, %rd2, %rd62;
	ld.global.f32 	%f60, [%rd63];
	mad.lo.s32 	%r85, %r98, %r47, %r53;
	mul.wide.u32 	%rd64, %r85, 4;
	add.s64 	%rd65, %rd1, %rd64;
	ld.global.f32 	%f61, [%rd65];
	fma.rn.f32 	%f72, %f60, %f61, %f72;
$L__BB2_13:
	ld.param.u64 	%rd69, [_Z26gemm_global_mem_coalescingILj32EEviiifPKfS1_fPf_param_7];
	mad.lo.s32 	%r86, %r47, %r1, %r53;
	cvta.to.global.u64 	%rd66, %rd69;
	mul.wide.u32 	%rd67, %r86, 4;
	add.s64 	%rd68, %rd66, %rd67;
	ld.global.f32 	%f62, [%rd68];
	mul.f32 	%f63, %f14, %f62;
	fma.rn.f32 	%f64, %f13, %f72, %f63;
	st.global.f32 	[%rd68], %f64;
$L__BB2_14:
	ret;

}


// ===== COMPILED SASS (sm_100) =====

	.target	sm_100

	.elftype	@"ET_EXEC"


//--------------------- .note.nv.tkinfo           --------------------------
	.section	.note.nv.tkinfo,"",@"SHT_NOTE"
	.sectionflags	@"SHF_NOTE_NV_TKINFO"
	.tkinfo
        /*0018*/ 	.word	0x00000002
        /*0030*/ 	.string	""
        /*0030*/ 	.string	"ptxas"
        /*0030*/ 	.string	"Cuda compilation tools, release 13.0, V13.0.88"
        /*0030*/ 	.string	"Build cuda_13.0.r13.0/compiler.36424714_0"
        /*0030*/ 	.string	"-arch sm_100 -m 64 "



//--------------------- .note.nv.cuinfo           --------------------------
	.section	.note.nv.cuinfo,"",@"SHT_NOTE"
	.sectionflags	@"SHF_NOTE_NV_CUINFO"
        /*0018*/ 	.short	0x0002
        /*001a*/ 	.short	0x0064
        /*001c*/ 	.short	0x0082
	.zero		2


//--------------------- .nv.info                  --------------------------
	.section	.nv.info,"",@"SHT_CUDA_INFO"
	.align	4


	//----- nvinfo : EIATTR_REGCOUNT
	.align		4
        /*0000*/ 	.byte	0x04, 0x2f
        /*0002*/ 	.short	(.L_1 - .L_0)
	.align		4
.L_0:
        /*0004*/ 	.word	index@(_Z6matmuliiiPKfS0_Pf)
        /*0008*/ 	.word	0x00000020


	//----- nvinfo : EIATTR_FRAME_SIZE
	.align		4
.L_1:
        /*000c*/ 	.byte	0x04, 0x11
        /*000e*/ 	.short	(.L_3 - .L_2)
	.align		4
.L_2:
        /*0010*/ 	.word	index@(_Z6matmuliiiPKfS0_Pf)
        /*0014*/ 	.word	0x00000000


	//----- nvinfo : EIATTR_REGCOUNT
	.align		4
.L_3:
        /*0018*/ 	.byte	0x04, 0x2f
        /*001a*/ 	.short	(.L_5 - .L_4)
	.align		4
.L_4:
        /*001c*/ 	.word	index@(_Z10gemm_naiveiiifPKfS0_fPf)
        /*0020*/ 	.word	0x00000020


	//----- nvinfo : EIATTR_FRAME_SIZE
	.align		4
.L_5:
        /*0024*/ 	.byte	0x04, 0x11
        /*0026*/ 	.short	(.L_7 - .L_6)
	.align		4
.L_6:
        /*0028*/ 	.word	index@(_Z10gemm_naiveiiifPKfS0_fPf)
        /*002c*/ 	.word	0x00000000


	//----- nvinfo : EIATTR_REGCOUNT
	.align		4
.L_7:
        /*0030*/ 	.byte	0x04, 0x2f
        /*0032*/ 	.short	(.L_9 - .L_8)
	.align		4
.L_8:
        /*0034*/ 	.word	index@(_Z26gemm_global_mem_coalescingILj32EEviiifPKfS1_fPf)
        /*0038*/ 	.word	0x00000020


	//----- nvinfo : EIATTR_FRAME_SIZE
	.align		4
.L_9:
        /*003c*/ 	.byte	0x04, 0x11
        /*003e*/ 	.short	(.L_11 - .L_10)
	.align		4
.L_10:
        /*0040*/ 	.word	index@(_Z26gemm_global_mem_coalescingILj32EEviiifPKfS1_fPf)
        /*0044*/ 	.word	0x00000000


	//----- nvinfo : EIATTR_MIN_STACK_SIZE
	.align		4
.L_11:
        /*0048*/ 	.byte	0x04, 0x12
        /*004a*/ 	.short	(.L_13 - .L_12)
	.align		4
.L_12:
        /*004c*/ 	.word	index@(_Z26gemm_global_mem_coalescingILj32EEviiifPKfS1_fPf)
        /*0050*/ 	.word	0x00000000


	//----- nvinfo : EIATTR_MIN_STACK_SIZE
	.align		4
.L_13:
        /*0054*/ 	.byte	0x04, 0x12
        /*0056*/ 	.short	(.L_15 - .L_14)
	.align		4
.L_14:
        /*0058*/ 	.word	index@(_Z10gemm_naiveiiifPKfS0_fPf)
        /*005c*/ 	.word	0x00000000


	//----- nvinfo : EIATTR_MIN_STACK_SIZE
	.align		4
.L_15:
        /*0060*/ 	.byte	0x04, 0x12
        /*0062*/ 	.short	(.L_17 - .L_16)
	.align		4
.L_16:
        /*0064*/ 	.word	index@(_Z6matmuliiiPKfS0_Pf)
        /*0068*/ 	.word	0x00000000
.L_17:


//--------------------- .nv.compat                --------------------------
	.section	.nv.compat,"",@"SHT_CUDA_COMPAT_INFO"
	.align	4
        /*0000*/ 	.byte	0x02, 0x09, 0x00, 0x00, 0x02, 0x02, 0x01, 0x00, 0x02, 0x05, 0x05, 0x00, 0x03, 0x07, 0x01, 0x01
        /*0010*/ 	.byte	0x02, 0x03, 0x00, 0x00, 0x02, 0x06, 0x01, 0x00, 0x04, 0x0b, 0x08, 0x00, 0x09, 0x00, 0x00, 0x00
        /*0020*/ 	.byte	0x00, 0x00, 0x00, 0x00


//--------------------- .nv.info._Z26gemm_global_mem_coalescingILj32EEviiifPKfS1_fPf --------------------------
	.section	.nv.info._Z26gemm_global_mem_coalescingILj32EEviiifPKfS1_fPf,"",@"SHT_CUDA_INFO"
	.sectionflags	@""
	.align	4


	//----- nvinfo : EIATTR_CUDA_API_VERSION
	.align		4
        /*0000*/ 	.byte	0x04, 0x37
        /*0002*/ 	.short	(.L_19 - .L_18)
.L_18:
        /*0004*/ 	.word	0x00000082


	//----- nvinfo : EIATTR_KPARAM_INFO
	.align		4
.L_19:
        /*0008*/ 	.byte	0x04, 0x17
        /*000a*/ 	.short	(.L_21 - .L_20)
.L_20:
        /*000c*/ 	.word	0x00000000
        /*0010*/ 	.short	0x0007
        /*0012*/ 	.short	0x0028
        /*0014*/ 	.byte	0x00, 0xf5, 0x21, 0x00


	//----- nvinfo : EIATTR_KPARAM_INFO
	.align		4
.L_21:
        /*0018*/ 	.byte	0x04, 0x17
        /*001a*/ 	.short	(.L_23 - .L_22)
.L_22:
        /*001c*/ 	.word	0x00000000
        /*0020*/ 	.short	0x0006
        /*0022*/ 	.short	0x0020
        /*0024*/ 	.byte	0x00, 0xf0, 0x11, 0x00


	//----- nvinfo : EIATTR_KPARAM_INFO
	.align		4
.L_23:
        /*0028*/ 	.byte	0x04, 0x17
        /*002a*/ 	.short	(.L_25 - .L_24)
.L_24:
        /*002c*/ 	.word	0x00000000
        /*0030*/ 	.short	0x0005
        /*0032*/ 	.short	0x0018
        /*0034*/ 	.byte	0x00, 0xf5, 0x21, 0x00


	//----- nvinfo : EIATTR_KPARAM_INFO
	.align		4
.L_25:
        /*0038*/ 	.byte	0x04, 0x17
        /*003a*/ 	.short	(.L_27 - .L_26)
.L_26:
        /*003c*/ 	.word	0x00000000
        /*0040*/ 	.short	0x0004
        /*0042*/ 	.short	0x0010
        /*0044*/ 	.byte	0x00, 0xf5, 0x21, 0x00


	//----- nvinfo : EIATTR_KPARAM_INFO
	.align		4
.L_27:
        /*0048*/ 	.byte	0x04, 0x17
        /*004a*/ 	.short	(.L_29 - .L_28)
.L_28:
        /*004c*/ 	.word	0x00000000
        /*0050*/ 	.short	0x0003
        /*0052*/ 	.short	0x000c
        /*0054*/ 	.byte	0x00, 0xf0, 0x11, 0x00


	//----- nvinfo : EIATTR_KPARAM_INFO
	.align		4
.L_29:
        /*0058*/ 	.byte	0x04, 0x17
        /*005a*/ 	.short	(.L_31 - .L_30)
.L_30:
        /*005c*/ 	.word	0x00000000
        /*0060*/ 	.short	0x0002
        /*0062*/ 	.short	0x0008
        /*0064*/ 	.byte	0x00, 0xf0, 0x11, 0x00


	//----- nvinfo : EIATTR_KPARAM_INFO
	.align		4
.L_31:
        /*0068*/ 	.byte	0x04, 0x17
        /*006a*/ 	.short	(.L_33 - .L_32)
.L_32:
        /*006c*/ 	.word	0x00000000
        /*0070*/ 	.short	0x0001
        /*0072*/ 	.short	0x0004
        /*0074*/ 	.byte	0x00, 0xf0, 0x11, 0x00


	//----- nvinfo : EIATTR_KPARAM_INFO
	.align		4
.L_33:
        /*0078*/ 	.byte	0x04, 0x17
        /*007a*/ 	.short	(.L_35 - .L_34)
.L_34:
        /*007c*/ 	.word	0x00000000
        /*0080*/ 	.short	0x0000
        /*0082*/ 	.short	0x0000
        /*0084*/ 	.byte	0x00, 0xf0, 0x11, 0x00


	//----- nvinfo : EIATTR_SPARSE_MMA_MASK
	.align		4
.L_35:
        /*0088*/ 	.byte	0x03, 0x50
        /*008a*/ 	.short	0x0000


	//----- nvinfo : EIATTR_MAXREG_COUNT
	.align		4
        /*008c*/ 	.byte	0x03, 0x1b
        /*008e*/ 	.short	0x00ff


	//----- nvinfo : EIATTR_MERCURY_ISA_VERSION
	.align		4
        /*0090*/ 	.byte	0x03, 0x5f
        /*0092*/ 	.short	0x0101


	//----- nvinfo : EIATTR_VRC_CTA_INIT_COUNT
	.align		4
        /*0094*/ 	.byte	0x02, 0x4a
	.zero		1
	.zero		1


	//----- nvinfo : EIATTR_EXIT_INSTR_OFFSETS
	.align		4
        /*0098*/ 	.byte	0x04, 0x1c
        /*009a*/ 	.short	(.L_37 - .L_36)


	//   ....[0]....
.L_36:
        /*009c*/ 	.word	0x000000d0


	//   ....[1]....
        /*00a0*/ 	.word	0x00000b40


	//----- nvinfo : EIATTR_CBANK_PARAM_SIZE
	.align		4
.L_37:
        /*00a4*/ 	.byte	0x03, 0x19
        /*00a6*/ 	.short	0x0030


	//----- nvinfo : EIATTR_PARAM_CBANK
	.align		4
        /*00a8*/ 	.byte	0x04, 0x0a
        /*00aa*/ 	.short	(.L_39 - .L_38)
	.align		4
.L_38:
        /*00ac*/ 	.word	index@(.nv.constant0._Z26gemm_global_mem_coalescingILj32EEviiifPKfS1_fPf)
        /*00b0*/ 	.short	0x0380
        /*00b2*/ 	.short	0x0030


	//----- nvinfo : EIATTR_SW_WAR
	.align		4
.L_39:
        /*00b4*/ 	.byte	0x04, 0x36
        /*00b6*/ 	.short	(.L_41 - .L_40)
.L_40:
        /*00b8*/ 	.word	0x00000008
.L_41:


//--------------------- .nv.info._Z10gemm_naiveiiifPKfS0_fPf --------------------------
	.section	.nv.info._Z10gemm_naiveiiifPKfS0_fPf,"",@"SHT_CUDA_INFO"
	.sectionflags	@""
	.align	4


	//----- nvinfo : EIATTR_CUDA_API_VERSION
	.align		4
        /*0000*/ 	.byte	0x04, 0x37
        /*0002*/ 	.short	(.L_43 - .L_42)
.L_42:
        /*0004*/ 	.word	0x00000082


	//----- nvinfo : EIATTR_KPARAM_INFO
	.align		4
.L_43:
        /*0008*/ 	.byte	0x04, 0x17
        /*000a*/ 	.short	(.L_45 - .L_44)
.L_44:
        /*000c*/ 	.word	0x00000000
        /*0010*/ 	.short	0x0007
        /*0012*/ 	.short	0x0028
        /*0014*/ 	.byte	0x00, 0xf5, 0x21, 0x00


	//----- nvinfo : EIATTR_KPARAM_INFO
	.align		4
.L_45:
        /*0018*/ 	.byte	0x04, 0x17
        /*001a*/ 	.short	(.L_47 - .L_46)
.L_46:
        /*001c*/ 	.word	0x00000000
        /*0020*/ 	.short	0x0006
        /*0022*/ 	.short	0x0020
        /*0024*/ 	.byte	0x00, 0xf0, 0x11, 0x00


	//----- nvinfo : EIATTR_KPARAM_INFO
	.align		4
.L_47:
        /*0028*/ 	.byte	0x04, 0x17
        /*002a*/ 	.short	(.L_49 - .L_48)
.L_48:
        /*002c*/ 	.word	0x00000000
        /*0030*/ 	.short	0x0005
        /*0032*/ 	.short	0x0018
        /*0034*/ 	.byte	0x00, 0xf5, 0x21, 0x00


	//----- nvinfo : EIATTR_KPARAM_INFO
	.align		4
.L_49:
        /*0038*/ 	.byte	0x04, 0x17
        /*003a*/ 	.short	(.L_51 - .L_50)
.L_50:
        /*003c*/ 	.word	0x00000000
        /*0040*/ 	.short	0x0004
        /*0042*/ 	.short	0x0010
        /*0044*/ 	.byte	0x00, 0xf5, 0x21, 0x00


	//----- nvinfo : EIATTR_KPARAM_INFO
	.align		4
.L_51:
        /*0048*/ 	.byte	0x04, 0x17
        /*004a*/ 	.short	(.L_53 - .L_52)
.L_52:
        /*004c*/ 	.word	0x00000000
        /*0050*/ 	.short	0x0003
        /*0052*/ 	.short	0x000c
        /*0054*/ 	.byte	0x00, 0xf0, 0x11, 0x00


	//----- nvinfo : EIATTR_KPARAM_INFO
	.align		4
.L_53:
        /*0058*/ 	.byte	0x04, 0x17
        /*005a*/ 	.short	(.L_55 - .L_54)
.L_54:
        /*005c*/ 	.word	0x00000000
        /*0060*/ 	.short	0x0002
        /*0062*/ 	.short	0x0008
        /*0064*/ 	.byte	0x00, 0xf0, 0x11, 0x00


	//----- nvinfo : EIATTR_KPARAM_INFO
	.align		4
.L_55:
        /*0068*/ 	.byte	0x04, 0x17
        /*006a*/ 	.short	(.L_57 - .L_56)
.L_56:
        /*006c*/ 	.word	0x00000000
        /*0070*/ 	.short	0x0001
        /*0072*/ 	.short	0x0004
        /*0074*/ 	.byte	0x00, 0xf0, 0x11, 0x00


	//----- nvinfo : EIATTR_KPARAM_INFO
	.align		4
.L_57:
        /*0078*/ 	.byte	0x04, 0x17
        /*007a*/ 	.short	(.L_59 - .L_58)
.L_58:
        /*007c*/ 	.word	0x00000000
        /*0080*/ 	.short	0x0000
        /*0082*/ 	.short	0x0000
        /*0084*/ 	.byte	0x00, 0xf0, 0x11, 0x00


	//----- nvinfo : EIATTR_SPARSE_MMA_MASK
	.align		4
.L_59:
        /*0088*/ 	.byte	0x03, 0x50
        /*008a*/ 	.short	0x0000


	//----- nvinfo : EIATTR_MAXREG_COUNT
	.align		4
        /*008c*/ 	.byte	0x03, 0x1b
        /*008e*/ 	.short	0x00ff


	//----- nvinfo : EIATTR_MERCURY_ISA_VERSION
	.align		4
        /*0090*/ 	.byte	0x03, 0x5f
        /*0092*/ 	.short	0x0101


	//----- nvinfo : EIATTR_VRC_CTA_INIT_COUNT
	.align		4
        /*0094*/ 	.byte	0x02, 0x4a
	.zero		1
	.zero		1


	//----- nvinfo : EIATTR_EXIT_INSTR_OFFSETS
	.align		4
        /*0098*/ 	.byte	0x04, 0x1c
        /*009a*/ 	.short	(.L_61 - .L_60)


	//   ....[0]....
.L_60:
        /*009c*/ 	.word	0x000000e0


	//   ....[1]....
        /*00a0*/ 	.word	0x00000ae0


	//----- nvinfo : EIATTR_CBANK_PARAM_SIZE
	.align		4
.L_61:
        /*00a4*/ 	.byte	0x03, 0x19
        /*00a6*/ 	.short	0x0030


	//----- nvinfo : EIATTR_PARAM_CBANK
	.align		4
        /*00a8*/ 	.byte	0x04, 0x0a
        /*00aa*/ 	.short	(.L_63 - .L_62)
	.align		4
.L_62:
        /*00ac*/ 	.word	index@(.nv.constant0._Z10gemm_naiveiiifPKfS0_fPf)
        /*00b0*/ 	.short	0x0380
        /*00b2*/ 	.short	0x0030


	//----- nvinfo : EIATTR_SW_WAR
	.align		4
.L_63:
        /*00b4*/ 	.byte	0x04, 0x36
        /*00b6*/ 	.short	(.L_65 - .L_64)
.L_64:
        /*00b8*/ 	.word	0x00000008
.L_65:


//--------------------- .nv.info._Z6matmuliiiPKfS0_Pf --------------------------
	.section	.nv.info._Z6matmuliiiPKfS0_Pf,"",@"SHT_CUDA_INFO"
	.sectionflags	@""
	.align	4


	//----- nvinfo : EIATTR_CUDA_API_VERSION
	.align		4
        /*0000*/ 	.byte	0x04, 0x37
        /*0002*/ 	.short	(.L_67 - .L_66)
.L_66:
        /*0004*/ 	.word	0x00000082


	//----- nvinfo : EIATTR_KPARAM_INFO
	.align		4
.L_67:
        /*0008*/ 	.byte	0x04, 0x17
        /*000a*/ 	.short	(.L_69 - .L_68)
.L_68:
        /*000c*/ 	.word	0x00000000
        /*0010*/ 	.short	0x0005
        /*0012*/ 	.short	0x0020
        /*0014*/ 	.byte	0x00, 0xf5, 0x21, 0x00


	//----- nvinfo : EIATTR_KPARAM_INFO
	.align		4
.L_69:
        /*0018*/ 	.byte	0x04, 0x17
        /*001a*/ 	.short	(.L_71 - .L_70)
.L_70:
        /*001c*/ 	.word	0x00000000
        /*0020*/ 	.short	0x0004
        /*0022*/ 	.short	0x0018
        /*0024*/ 	.byte	0x00, 0xf5, 0x21, 0x00


	//----- nvinfo : EIATTR_KPARAM_INFO
	.align		4
.L_71:
        /*0028*/ 	.byte	0x04, 0x17
        /*002a*/ 	.short	(.L_73 - .L_72)
.L_72:
        /*002c*/ 	.word	0x00000000
        /*0030*/ 	.short	0x0003
        /*0032*/ 	.short	0x0010
        /*0034*/ 	.byte	0x00, 0xf5, 0x21, 0x00


	//----- nvinfo : EIATTR_KPARAM_INFO
	.align		4
.L_73:
        /*0038*/ 	.byte	0x04, 0x17
        /*003a*/ 	.short	(.L_75 - .L_74)
.L_74:
        /*003c*/ 	.word	0x00000000
        /*0040*/ 	.short	0x0002
        /*0042*/ 	.short	0x0008
        /*0044*/ 	.byte	0x00, 0xf0, 0x11, 0x00


	//----- nvinfo : EIATTR_KPARAM_INFO
	.align		4
.L_75:
        /*0048*/ 	.byte	0x04, 0x17
        /*004a*/ 	.short	(.L_77 - .L_76)
.L_76:
        /*004c*/ 	.word	0x00000000
        /*0050*/ 	.short	0x0001
        /*0052*/ 	.short	0x0004
        /*0054*/ 	.byte	0x00, 0xf0, 0x11, 0x00


	//----- nvinfo : EIATTR_KPARAM_INFO
	.align		4
.L_77:
        /*0058*/ 	.byte	0x04, 0x17
        /*005a*/ 	.short	(.L_79 - .L_78)
.L_78:
        /*005c*/ 	.word	0x00000000
        /*0060*/ 	.short	0x0000
        /*0062*/ 	.short	0x0000
        /*0064*/ 	.byte	0x00, 0xf0, 0x11, 0x00


	//----- nvinfo : EIATTR_SPARSE_MMA_MASK
	.align		4
.L_79:
        /*0068*/ 	.byte	0x03, 0x50
        /*006a*/ 	.short	0x0000


	//----- nvinfo : EIATTR_MAXREG_COUNT
	.align		4
        /*006c*/ 	.byte	0x03, 0x1b
        /*006e*/ 	.short	0x00ff


	//----- nvinfo : EIATTR_MERCURY_ISA_VERSION
	.align		4
        /*0070*/ 	.byte	0x03, 0x5f
        /*0072*/ 	.short	0x0101


	//----- nvinfo : EIATTR_VRC_CTA_INIT_COUNT
	.align		4
        /*0074*/ 	.byte	0x02, 0x4a
	.zero		1
	.zero		1


	//----- nvinfo : EIATTR_EXIT_INSTR_OFFSETS
	.align		4
        /*0078*/ 	.byte	0x04, 0x1c
        /*007a*/ 	.short	(.L_81 - .L_80)


	//   ....[0]....
.L_80:
        /*007c*/ 	.word	0x000000e0


	//   ....[1]....
        /*0080*/ 	.word	0x00000a90


	//----- nvinfo : EIATTR_CBANK_PARAM_SIZE
	.align		4
.L_81:
        /*0084*/ 	.byte	0x03, 0x19
        /*0086*/ 	.short	0x0028


	//----- nvinfo : EIATTR_PARAM_CBANK
	.align		4
        /*0088*/ 	.byte	0x04, 0x0a
        /*008a*/ 	.short	(.L_83 - .L_82)
	.align		4
.L_82:
        /*008c*/ 	.word	index@(.nv.constant0._Z6matmuliiiPKfS0_Pf)
        /*0090*/ 	.short	0x0380
        /*0092*/ 	.short	0x0028


	//----- nvinfo : EIATTR_SW_WAR
	.align		4
.L_83:
        /*0094*/ 	.byte	0x04, 0x36
        /*0096*/ 	.short	(.L_85 - .L_84)
.L_84:
        /*0098*/ 	.word	0x00000008
.L_85:


//--------------------- .nv.callgraph             --------------------------
	.section	.nv.callgraph,"",@"SHT_CUDA_CALLGRAPH"
	.align	4
	.sectionentsize	8
	.align		4
        /*0000*/ 	.word	0x00000000
	.align		4
        /*0004*/ 	.word	0xffffffff
	.align		4
        /*0008*/ 	.word	0x00000000
	.align		4
        /*000c*/ 	.word	0xfffffffe
	.align		4
        /*0010*/ 	.word	0x00000000
	.align		4
        /*0014*/ 	.word	0xfffffffd
	.align		4
        /*0018*/ 	.word	0x00000000
	.align		4
        /*001c*/ 	.word	0xfffffffc


//--------------------- .text._Z26gemm_global_mem_coalescingILj32EEviiifPKfS1_fPf --------------------------
	.section	.text._Z26gemm_global_mem_coalescingILj32EEviiifPKfS1_fPf,"ax",@progbits
	.align	128
        .global         _Z26gemm_global_mem_coalescingILj32EEviiifPKfS1_fPf
        .type           _Z26gemm_global_mem_coalescingILj32EEviiifPKfS1_fPf,@function
        .size           _Z26gemm_global_mem_coalescingILj32EEviiifPKfS1_fPf,(.L_x_15 - _Z26gemm_global_mem_coalescingILj32EEviiifPKfS1_fPf)
        .other          _Z26gemm_global_mem_coalescingILj32EEviiifPKfS1_fPf,@"STO_CUDA_ENTRY STV_DEFAULT"
_Z26gemm_global_mem_coalescingILj32EEviiifPKfS1_fPf:
.text._Z26gemm_global_mem_coalescingILj32EEviiifPKfS1_fPf:
[----:B------:R-:W-:Y:S01]  /*0000*/  LDC R1, c[0x0][0x37c] ;  /* 0x0000df00ff017b82 */ /* 0x000fe20000000800 */
[----:B------:R-:W0:Y:S07]  /*0010*/  S2R R7, SR_CTAID.Y ;  /* 0x0000000000077919 */ /* 0x000e2e0000002600 */
[----:B------:R-:W1:Y:S01]  /*0020*/  S2UR UR4, SR_CTAID.X ;  /* 0x00000000000479c3 */ /* 0x000e620000002500 */
[----:B------:R-:W2:Y:S01]  /*0030*/  LDCU UR5, c[0x0][0x380] ;  /* 0x00007000ff0577ac */ /* 0x000ea20008000800 */
[----:B------:R-:W3:Y:S06]  /*0040*/  S2R R8, SR_TID.X ;  /* 0x0000000000087919 */ /* 0x000eec0000002100 */
[----:B------:R-:W4:Y:S01]  /*0050*/  LDC R0, c[0x0][0x388] ;  /* 0x0000e200ff007b82 */ /* 0x000f220000000800 */
[----:B-1----:R-:W-:Y:S01]  /*0060*/  USHF.L.U32 UR4, UR4, 0x5, URZ ;  /* 0x0000000504047899 */ /* 0x002fe200080006ff */
[----:B0-----:R-:W-:-:S02]  /*0070*/  SHF.L.U32 R7, R7, 0x5, RZ ;  /* 0x0000000507077819 */ /* 0x001fc400000006ff */
[--C-:B---3--:R-:W-:Y:S02]  /*0080*/  SHF.R.U32.HI R2, RZ, 0x5, R8.reuse ;  /* 0x00000005ff027819 */ /* 0x108fe40000011608 */
[----:B------:R-:W-:Y:S02]  /*0090*/  LOP3.LUT R3, R7, 0x1f, R8, 0xf8, !PT ;  /* 0x0000001f07037812 */ /* 0x000fe400078ef808 */
[----:B------:R-:W-:Y:S02]  /*00a0*/  LOP3.LUT R2, R2, UR4, RZ, 0xfc, !PT ;  /* 0x0000000402027c12 */ /* 0x000fe4000f8efcff */
[----:B----4-:R-:W-:-:S04]  /*00b0*/  ISETP.GE.U32.AND P0, PT, R3, R0, PT ;  /* 0x000000000300720c */ /* 0x010fc80003f06070 */
[----:B--2---:R-:W-:-:S13]  /*00c0*/  ISETP.GE.U32.OR P0, PT, R2, UR5, P0 ;  /* 0x0000000502007c0c */ /* 0x004fda0008706470 */
[----:B------:R-:W-:Y:S05]  /*00d0*/  @P0 EXIT ;  /* 0x000000000000094d */ /* 0x000fea0003800000 */
[----:B------:R-:W0:Y:S01]  /*00e0*/  LDC R5, c[0x0][0x384] ;  /* 0x0000e100ff057b82 */ /* 0x000e220000000800 */
[----:B------:R-:W1:Y:S01]  /*00f0*/  LDCU.64 UR4, c[0x0][0x358] ;  /* 0x00006b00ff0477ac */ /* 0x000e620008000a00 */
[----:B------:R-:W-:Y:S01]  /*0100*/  HFMA2 R12, -RZ, RZ, 0, 0 ;  /* 0x00000000ff0c7431 */ /* 0x000fe200000001ff */
[----:B0-----:R-:W-:-:S13]  /*0110*/  ISETP.GE.AND P0, PT, R5, 0x1, PT ;  /* 0x000000010500780c */ /* 0x001fda0003f06270 */
[----:B-1----:R-:W-:Y:S05]  /*0120*/  @!P0 BRA `(.L_x_0) ;  /* 0x0000000800608947 */ /* 0x002fea0003800000 */
[C---:B------:R-:W-:Y:S02]  /*0130*/  ISETP.GE.U32.AND P1, PT, R5.reuse, 0x8, PT ;  /* 0x000000080500780c */ /* 0x040fe40003f26070 */
[----:B------:R-:W-:Y:S02]  /*0140*/  LOP3.LUT R4, R5, 0x7, RZ, 0xc0, !PT ;  /* 0x0000000705047812 */ /* 0x000fe400078ec0ff */
[----:B------:R-:W-:Y:S02]  /*0150*/  MOV R12, RZ ;  /* 0x000000ff000c7202 */ /* 0x000fe40000000f00 */
[----:B------:R-:W-:Y:S02]  /*0160*/  ISETP.NE.AND P0, PT, R4, RZ, PT ;  /* 0x000000ff0400720c */ /* 0x000fe40003f05270 */
[----:B------:R-:W-:-:S05]  /*0170*/  MOV R6, RZ ;  /* 0x000000ff00067202 */ /* 0x000fca0000000f00 */
[----:B------:R-:W-:Y:S06]  /*0180*/  @!P1 BRA `(.L_x_1) ;  /* 0x0000000400409947 */ /* 0x000fec0003800000 */
[----:B------:R-:W-:Y:S01]  /*0190*/  LOP3.LUT R25, R8, 0x1f, RZ, 0xc0, !PT ;  /* 0x0000001f08197812 */ /* 0x000fe200078ec0ff */
[C-C-:B------:R-:W-:Y:S01]  /*01a0*/  IMAD R8, R0.reuse, 0x3, R7.reuse ;  /* 0x0000000300087824 */ /* 0x140fe200078e0207 */
[CC--:B------:R-:W-:Y:S01]  /*01b0*/  LEA R6, R0.reuse, R7.reuse, 0x1 ;  /* 0x0000000700067211 */ /* 0x0c0fe200078e08ff */
[C-C-:B------:R-:W-:Y:S01]  /*01c0*/  IMAD R12, R0.reuse, 0x5, R7.reuse ;  /* 0x00000005000c7824 */ /* 0x140fe200078e0207 */
[C---:B------:R-:W-:Y:S01]  /*01d0*/  LEA R10, R0.reuse, R7, 0x2 ;  /* 0x00000007000a7211 */ /* 0x040fe200078e10ff */
[C-C-:B------:R-:W-:Y:S01]  /*01e0*/  IMAD R14, R0.reuse, 0x6, R7.reuse ;  /* 0x00000006000e7824 */ /* 0x140fe200078e0207 */
[----:B------:R-:W-:Y:S01]  /*01f0*/  IADD3 R27, PT, PT, R25, R6, RZ ;  /* 0x00000006191b7210 */ /* 0x000fe20007ffe0ff */
[----:B------:R-:W-:Y:S01]  /*0200*/  IMAD R16, R0, 0x7, R7 ;  /* 0x0000000700107824 */ /* 0x000fe200078e0207 */
[----:B------:R-:W-:Y:S02]  /*0210*/  LOP3.LUT R6, R5, 0x7ffffff8, RZ, 0xc0, !PT ;  /* 0x7ffffff805067812 */ /* 0x000fe400078ec0ff */
[C---:B------:R-:W-:Y:S01]  /*0220*/  IADD3 R9, PT, PT, R25.reuse, R8, RZ ;  /* 0x0000000819097210 */ /* 0x040fe20007ffe0ff */
[----:B------:R-:W-:Y:S01]  /*0230*/  IMAD R8, R2, R5, 0x3 ;  /* 0x0000000302087424 */ /* 0x000fe200078e0205 */
[----:B------:R-:W-:-:S02]  /*0240*/  IADD3 R11, PT, PT, R25, R10, RZ ;  /* 0x0000000a190b7210 */ /* 0x000fc40007ffe0ff */
[C---:B------:R-:W-:Y:S02]  /*0250*/  IADD3 R13, PT, PT, R25.reuse, R12, RZ ;  /* 0x0000000c190d7210 */ /* 0x040fe40007ffe0ff */
[C---:B------:R-:W-:Y:S02]  /*0260*/  IADD3 R15, PT, PT, R25.reuse, R14, RZ ;  /* 0x0000000e190f7210 */ /* 0x040fe40007ffe0ff */
[C---:B------:R-:W-:Y:S02]  /*0270*/  IADD3 R7, PT, PT, R25.reuse, R0, R7 ;  /* 0x0000000019077210 */ /* 0x040fe40007ffe007 */
[----:B------:R-:W-:Y:S02]  /*0280*/  IADD3 R25, PT, PT, R25, R16, RZ ;  /* 0x0000001019197210 */ /* 0x000fe40007ffe0ff */
[----:B------:R-:W-:Y:S02]  /*0290*/  MOV R12, RZ ;  /* 0x000000ff000c7202 */ /* 0x000fe40000000f00 */
[----:B------:R-:W-:-:S02]  /*02a0*/  MOV R29, R3 ;  /* 0x00000003001d7202 */ /* 0x000fc40000000f00 */
[----:B------:R-:W-:-:S07]  /*02b0*/  IADD3 R10, PT, PT, -R6, RZ, RZ ;  /* 0x000000ff060a7210 */ /* 0x000fce0007ffe1ff */
.L_x_2:
[----:B------:R-:W0:Y:S01]  /*02c0*/  LDC.64 R20, c[0x0][0x390] ;  /* 0x0000e400ff147b82 */ /* 0x000e220000000a00 */
[----:B------:R-:W-:-:S07]  /*02d0*/  IADD3 R23, PT, PT, R8, -0x3, RZ ;  /* 0xfffffffd08177810 */ /* 0x000fce0007ffe0ff */
[----:B------:R-:W1:Y:S01]  /*02e0*/  LDC.64 R16, c[0x0][0x398] ;  /* 0x0000e600ff107b82 */ /* 0x000e620000000a00 */
[----:B0-----:R-:W-:-:S06]  /*02f0*/  IMAD.WIDE.U32 R22, R23, 0x4, R20 ;  /* 0x0000000417167825 */ /* 0x001fcc00078e0014 */
[----:B------:R-:W2:Y:S01]  /*0300*/  LDG.E R23, desc[UR4][R22.64] ;  /* 0x0000000416177981 */ /* 0x000ea2000c1e1900 */
[----:B-1----:R-:W-:-:S06]  /*0310*/  IMAD.WIDE.U32 R18, R29, 0x4, R16 ;  /* 0x000000041d127825 */ /* 0x002fcc00078e0010 */
[----:B------:R-:W2:Y:S01]  /*0320*/  LDG.E R18, desc[UR4][R18.64] ;  /* 0x0000000412127981 */ /* 0x000ea2000c1e1900 */
[C---:B------:R-:W-:Y:S02]  /*0330*/  IADD3 R14, PT, PT, R8.reuse, -0x2, RZ ;  /* 0xfffffffe080e7810 */ /* 0x040fe40007ffe0ff */
[----:B------:R-:W-:Y:S01]  /*0340*/  IADD3 R24, PT, PT, R8, -0x1, RZ ;  /* 0xffffffff08187810 */ /* 0x000fe20007ffe0ff */
[----:B--2---:R-:W-:Y:S02]  /*0350*/  FFMA R12, R23, R18, R12 ;  /* 0x00000012170c7223 */ /* 0x004fe4000000000c */
[----:B------:R-:W-:-:S04]  /*0360*/  IMAD.WIDE.U32 R18, R14, 0x4, R20 ;  /* 0x000000040e127825 */ /* 0x000fc800078e0014 */
[----:B------:R-:W-:Y:S01]  /*0370*/  IMAD.WIDE.U32 R22, R7, 0x4, R16 ;  /* 0x0000000407167825 */ /* 0x000fe200078e0010 */
[----:B------:R0:W2:Y:S04]  /*0380*/  LDG.E R14, desc[UR4][R18.64] ;  /* 0x00000004120e7981 */ /* 0x0000a8000c1e1900 */
[----:B------:R1:W2:Y:S01]  /*0390*/  LDG.E R26, desc[UR4][R22.64] ;  /* 0x00000004161a7981 */ /* 0x0002a2000c1e1900 */
[----:B0-----:R-:W-:-:S04]  /*03a0*/  IMAD.WIDE.U32 R18, R24, 0x4, R20 ;  /* 0x0000000418127825 */ /* 0x001fc800078e0014 */
[----:B-1----:R-:W-:Y:S01]  /*03b0*/  IMAD.WIDE.U32 R22, R27, 0x4, R16 ;  /* 0x000000041b167825 */ /* 0x002fe200078e0010 */
[----:B------:R0:W3:Y:S04]  /*03c0*/  LDG.E R24, desc[UR4][R18.64] ;  /* 0x0000000412187981 */ /* 0x0000e8000c1e1900 */
[----:B------:R1:W3:Y:S01]  /*03d0*/  LDG.E R28, desc[UR4][R22.64] ;  /* 0x00000004161c7981 */ /* 0x0002e2000c1e1900 */
[----:B0-----:R-:W-:-:S04]  /*03e0*/  IMAD.WIDE.U32 R18, R8, 0x4, R20 ;  /* 0x0000000408127825 */ /* 0x001fc800078e0014 */
[----:B-1----:R-:W-:-:S04]  /*03f0*/  IMAD.WIDE.U32 R22, R9, 0x4, R16 ;  /* 0x0000000409167825 */ /* 0x002fc800078e0010 */
[----:B--2---:R-:W-:Y:S02]  /*0400*/  FFMA R12, R14, R26, R12 ;  /* 0x0000001a0e0c7223 */ /* 0x004fe4000000000c */
[----:B------:R-:W2:Y:S04]  /*0410*/  LDG.E R14, desc[UR4][R18.64] ;  /* 0x00000004120e7981 */ /* 0x000ea8000c1e1900 */
[----:B------:R0:W2:Y:S01]  /*0420*/  LDG.E R26, desc[UR4][R22.64] ;  /* 0x00000004161a7981 */ /* 0x0000a2000c1e1900 */
[----:B---3--:R-:W-:Y:S01]  /*0430*/  FFMA R12, R24, R28, R12 ;  /* 0x0000001c180c7223 */ /* 0x008fe2000000000c */
[----:B------:R-:W-:Y:S01]  /*0440*/  IADD3 R24, PT, PT, R8, 0x1, RZ ;  /* 0x0000000108187810 */ /* 0x000fe20007ffe0ff */
[----:B0-----:R-:W-:-:S04]  /*0450*/  IMAD.WIDE.U32 R22, R11, 0x4, R16 ;  /* 0x000000040b167825 */ /* 0x001fc800078e0010 */
[----:B------:R-:W-:Y:S01]  /*0460*/  IMAD.WIDE.U32 R18, R24, 0x4, R20 ;  /* 0x0000000418127825 */ /* 0x000fe200078e0014 */
[----:B------:R-:W3:Y:S04]  /*0470*/  LDG.E R28, desc[UR4][R22.64] ;  /* 0x00000004161c7981 */ /* 0x000ee8000c1e1900 */
[----:B------:R0:W3:Y:S01]  /*0480*/  LDG.E R24, desc[UR4][R18.64] ;  /* 0x0000000412187981 */ /* 0x0000e2000c1e1900 */
[----:B--2---:R-:W-:Y:S01]  /*0490*/  FFMA R12, R14, R26, R12 ;  /* 0x0000001a0e0c7223 */ /* 0x004fe2000000000c */
[C---:B------:R-:W-:Y:S02]  /*04a0*/  IADD3 R26, PT, PT, R8.reuse, 0x3, RZ ;  /* 0x00000003081a7810 */ /* 0x040fe40007ffe0ff */
[----:B------:R-:W-:-:S03]  /*04b0*/  IADD3 R14, PT, PT, R8, 0x2, RZ ;  /* 0x00000002080e7810 */ /* 0x000fc60007ffe0ff */
[----:B0-----:R-:W-:Y:S01]  /*04c0*/  IMAD.WIDE.U32 R18, R26, 0x4, R20 ;  /* 0x000000041a127825 */ /* 0x001fe200078e0014 */
[----:B------:R-:W-:-:S03]  /*04d0*/  IADD3 R26, PT, PT, R8, 0x4, RZ ;  /* 0x00000004081a7810 */ /* 0x000fc60007ffe0ff */
[--C-:B------:R-:W-:Y:S02]  /*04e0*/  IMAD.WIDE.U32 R22, R14, 0x4, R20.reuse ;  /* 0x000000040e167825 */ /* 0x100fe400078e0014 */
[----:B------:R0:W2:Y:S02]  /*04f0*/  LDG.E R14, desc[UR4][R18.64] ;  /* 0x00000004120e7981 */ /* 0x0000a4000c1e1900 */
[----:B------:R-:W-:-:S04]  /*0500*/  IMAD.WIDE.U32 R20, R26, 0x4, R20 ;  /* 0x000000041a147825 */ /* 0x000fc800078e0014 */
[----:B---3--:R-:W-:Y:S02]  /*0510*/  FFMA R12, R24, R28, R12 ;  /* 0x0000001c180c7223 */ /* 0x008fe4000000000c */
[----:B------:R-:W3:Y:S01]  /*0520*/  LDG.E R21, desc[UR4][R20.64] ;  /* 0x0000000414157981 */ /* 0x000ee2000c1e1900 */
[----:B0-----:R-:W-:-:S03]  /*0530*/  IMAD.WIDE.U32 R18, R13, 0x4, R16 ;  /* 0x000000040d127825 */ /* 0x001fc600078e0010 */
[----:B------:R0:W4:Y:S04]  /*0540*/  LDG.E R24, desc[UR4][R22.64] ;  /* 0x0000000416187981 */ /* 0x000128000c1e1900 */
[----:B------:R-:W4:Y:S01]  /*0550*/  LDG.E R26, desc[UR4][R18.64] ;  /* 0x00000004121a7981 */ /* 0x000f22000c1e1900 */
[----:B0-----:R-:W-:-:S04]  /*0560*/  IMAD.WIDE.U32 R22, R15, 0x4, R16 ;  /* 0x000000040f167825 */ /* 0x001fc800078e0010 */
[----:B------:R-:W-:Y:S01]  /*0570*/  IMAD.WIDE.U32 R16, R25, 0x4, R16 ;  /* 0x0000000419107825 */ /* 0x000fe200078e0010 */
[----:B------:R-:W2:Y:S05]  /*0580*/  LDG.E R28, desc[UR4][R22.64] ;  /* 0x00000004161c7981 */ /* 0x000eaa000c1e1900 */
[----:B------:R-:W3:Y:S01]  /*0590*/  LDG.E R16, desc[UR4][R16.64] ;  /* 0x0000000410107981 */ /* 0x000ee2000c1e1900 */
[----:B------:R-:W-:-:S04]  /*05a0*/  IADD3 R10, PT, PT, R10, 0x8, RZ ;  /* 0x000000080a0a7810 */ /* 0x000fc80007ffe0ff */
[----:B------:R-:W-:Y:S02]  /*05b0*/  ISETP.NE.AND P1, PT, R10, RZ, PT ;  /* 0x000000ff0a00720c */ /* 0x000fe40003f25270 */
[----:B------:R-:W-:Y:S02]  /*05c0*/  IADD3 R8, PT, PT, R8, 0x8, RZ ;  /* 0x0000000808087810 */ /* 0x000fe40007ffe0ff */
[C---:B------:R-:W-:Y:S02]  /*05d0*/  LEA R7, R0.reuse, R7, 0x3 ;  /* 0x0000000700077211 */ /* 0x040fe400078e18ff */
[C---:B------:R-:W-:Y:S02]  /*05e0*/  LEA R27, R0.reuse, R27, 0x3 ;  /* 0x0000001b001b7211 */ /* 0x040fe400078e18ff */
[C---:B------:R-:W-:Y:S02]  /*05f0*/  LEA R9, R0.reuse, R9, 0x3 ;  /* 0x0000000900097211 */ /* 0x040fe400078e18ff */
[----:B------:R-:W-:-:S02]  /*0600*/  LEA R11, R0, R11, 0x3 ;  /* 0x0000000b000b7211 */ /* 0x000fc400078e18ff */
[C---:B------:R-:W-:Y:S02]  /*0610*/  LEA R13, R0.reuse, R13, 0x3 ;  /* 0x0000000d000d7211 */ /* 0x040fe400078e18ff */
[C---:B------:R-:W-:Y:S02]  /*0620*/  LEA R15, R0.reuse, R15, 0x3 ;  /* 0x0000000f000f7211 */ /* 0x040fe400078e18ff */
[C---:B------:R-:W-:Y:S02]  /*0630*/  LEA R25, R0.reuse, R25, 0x3 ;  /* 0x0000001900197211 */ /* 0x040fe400078e18ff */
[----:B------:R-:W-:Y:S01]  /*0640*/  LEA R29, R0, R29, 0x3 ;  /* 0x0000001d001d7211 */ /* 0x000fe200078e18ff */
[----:B----4-:R-:W-:-:S04]  /*0650*/  FFMA R12, R24, R26, R12 ;  /* 0x0000001a180c7223 */ /* 0x010fc8000000000c */
[----:B--2---:R-:W-:-:S04]  /*0660*/  FFMA R12, R14, R28, R12 ;  /* 0x0000001c0e0c7223 */ /* 0x004fc8000000000c */
[----:B---3--:R-:W-:Y:S01]  /*0670*/  FFMA R12, R21, R16, R12 ;  /* 0x00000010150c7223 */ /* 0x008fe2000000000c */
[----:B------:R-:W-:Y:S06]  /*0680*/  @P1 BRA `(.L_x_2) ;  /* 0xfffffffc000c1947 */ /* 0x000fec000383ffff */
.L_x_1:
[----:B------:R-:W-:Y:S05]  /*0690*/  @!P0 BRA `(.L_x_0) ;  /* 0x0000000400048947 */ /* 0x000fea0003800000 */
[----:B------:R-:W-:Y:S02]  /*06a0*/  ISETP.GE.U32.AND P0, PT, R4, 0x4, PT ;  /* 0x000000040400780c */ /* 0x000fe40003f06070 */
[----:B------:R-:W-:-:S04]  /*06b0*/  LOP3.LUT R13, R5, 0x3, RZ, 0xc0, !PT ;  /* 0x00000003050d7812 */ /* 0x000fc800078ec0ff */
[----:B------:R-:W-:-:S07]  /*06c0*/  ISETP.NE.AND P1, PT, R13, RZ, PT ;  /* 0x000000ff0d00720c */ /* 0x000fce0003f25270 */
[----:B------:R-:W-:Y:S06]  /*06d0*/  @!P0 BRA `(.L_x_3) ;  /* 0x00000000007c8947 */ /* 0x000fec0003800000 */
[----:B------:R-:W0:Y:S01]  /*06e0*/  LDC.64 R8, c[0x0][0x398] ;  /* 0x0000e600ff087b82 */ /* 0x000e220000000a00 */
[----:B------:R-:W-:Y:S02]  /*06f0*/  IMAD R15, R2, R5, R6 ;  /* 0x00000005020f7224 */ /* 0x000fe400078e0206 */
[----:B------:R-:W-:-:S03]  /*0700*/  IMAD R17, R6, R0, R3 ;  /* 0x0000000006117224 */ /* 0x000fc600078e0203 */
[C---:B------:R-:W-:Y:S02]  /*0710*/  IADD3 R23, PT, PT, R15.reuse, 0x1, RZ ;  /* 0x000000010f177810 */ /* 0x040fe40007ffe0ff */
[----:B------:R-:W1:Y:S01]  /*0720*/  LDC.64 R10, c[0x0][0x390] ;  /* 0x0000e400ff0a7b82 */ /* 0x000e620000000a00 */
[C---:B------:R-:W-:Y:S02]  /*0730*/  IADD3 R27, PT, PT, R15.reuse, 0x2, RZ ;  /* 0x000000020f1b7810 */ /* 0x040fe40007ffe0ff */
[----:B------:R-:W-:Y:S01]  /*0740*/  IADD3 R4, PT, PT, R15, 0x3, RZ ;  /* 0x000000030f047810 */ /* 0x000fe20007ffe0ff */
[C---:B0-----:R-:W-:Y:S01]  /*0750*/  IMAD.WIDE.U32 R20, R17.reuse, 0x4, R8 ;  /* 0x0000000411147825 */ /* 0x041fe200078e0008 */
[----:B------:R-:W-:-:S04]  /*0760*/  IADD3 R17, PT, PT, R17, R0, RZ ;  /* 0x0000000011117210 */ /* 0x000fc80007ffe0ff */
[-C--:B------:R-:W-:Y:S01]  /*0770*/  IADD3 R29, PT, PT, R17, R0.reuse, RZ ;  /* 0x00000000111d7210 */ /* 0x080fe20007ffe0ff */
[--C-:B-1----:R-:W-:Y:S01]  /*0780*/  IMAD.WIDE.U32 R24, R15, 0x4, R10.reuse ;  /* 0x000000040f187825 */ /* 0x102fe200078e000a */
[----:B------:R-:W2:Y:S03]  /*0790*/  LDG.E R20, desc[UR4][R20.64] ;  /* 0x0000000414147981 */ /* 0x000ea6000c1e1900 */
[----:B------:R-:W-:Y:S01]  /*07a0*/  IMAD.WIDE.U32 R22, R23, 0x4, R10 ;  /* 0x0000000417167825 */ /* 0x000fe200078e000a */
[----:B------:R-:W2:Y:S03]  /*07b0*/  LDG.E R7, desc[UR4][R24.64] ;  /* 0x0000000418077981 */ /* 0x000ea6000c1e1900 */
[----:B------:R-:W-:Y:S02]  /*07c0*/  IMAD.WIDE.U32 R18, R17, 0x4, R8 ;  /* 0x0000000411127825 */ /* 0x000fe400078e0008 */
[----:B------:R-:W3:Y:S02]  /*07d0*/  LDG.E R22, desc[UR4][R22.64] ;  /* 0x0000000416167981 */ /* 0x000ee4000c1e1900 */
[----:B------:R-:W-:Y:S01]  /*07e0*/  IMAD.WIDE.U32 R14, R27, 0x4, R10 ;  /* 0x000000041b0e7825 */ /* 0x000fe200078e000a */
[C---:B------:R-:W-:Y:S01]  /*07f0*/  IADD3 R27, PT, PT, R29.reuse, R0, RZ ;  /* 0x000000001d1b7210 */ /* 0x040fe20007ffe0ff */
[----:B------:R-:W3:Y:S02]  /*0800*/  LDG.E R19, desc[UR4][R18.64] ;  /* 0x0000000412137981 */ /* 0x000ee4000c1e1900 */
[----:B------:R-:W-:-:S02]  /*0810*/  IMAD.WIDE.U32 R16, R29, 0x4, R8 ;  /* 0x000000041d107825 */ /* 0x000fc400078e0008 */
[----:B------:R-:W4:Y:S02]  /*0820*/  LDG.E R14, desc[UR4][R14.64] ;  /* 0x000000040e0e7981 */ /* 0x000f24000c1e1900 */
[----:B------:R-:W-:Y:S02]  /*0830*/  IMAD.WIDE.U32 R10, R4, 0x4, R10 ;  /* 0x00000004040a7825 */ /* 0x000fe400078e000a */
[----:B------:R-:W4:Y:S02]  /*0840*/  LDG.E R16, desc[UR4][R16.64] ;  /* 0x0000000410107981 */ /* 0x000f24000c1e1900 */
[----:B------:R-:W-:Y:S02]  /*0850*/  IMAD.WIDE.U32 R8, R27, 0x4, R8 ;  /* 0x000000041b087825 */ /* 0x000fe400078e0008 */
[----:B------:R-:W5:Y:S04]  /*0860*/  LDG.E R10, desc[UR4][R10.64] ;  /* 0x000000040a0a7981 */ /* 0x000f68000c1e1900 */
[----:B------:R-:W5:Y:S01]  /*0870*/  LDG.E R8, desc[UR4][R8.64] ;  /* 0x0000000408087981 */ /* 0x000f62000c1e1900 */
[----:B------:R-:W-:Y:S01]  /*0880*/  IADD3 R6, PT, PT, R6, 0x4, RZ ;  /* 0x0000000406067810 */ /* 0x000fe20007ffe0ff */
[----:B--2---:R-:W-:-:S04]  /*0890*/  FFMA R7, R7, R20, R12 ;  /* 0x0000001407077223 */ /* 0x004fc8000000000c */
[----:B---3--:R-:W-:-:S04]  /*08a0*/  FFMA R7, R22, R19, R7 ;  /* 0x0000001316077223 */ /* 0x008fc80000000007 */
[----:B----4-:R-:W-:-:S04]  /*08b0*/  FFMA R7, R14, R16, R7 ;  /* 0x000000100e077223 */ /* 0x010fc80000000007 */
[----:B-----5:R-:W-:-:S07]  /*08c0*/  FFMA R12, R10, R8, R7 ;  /* 0x000000080a0c7223 */ /* 0x020fce0000000007 */
.L_x_3:
[----:B------:R-:W-:Y:S05]  /*08d0*/  @!P1 BRA `(.L_x_0) ;  /* 0x0000000000749947 */ /* 0x000fea0003800000 */
[----:B------:R-:W0:Y:S01]  /*08e0*/  LDC.64 R8, c[0x0][0x398] ;  /* 0x0000e600ff087b82 */ /* 0x000e220000000a00 */
[----:B------:R-:W-:Y:S02]  /*08f0*/  ISETP.NE.AND P0, PT, R13, 0x1, PT ;  /* 0x000000010d00780c */ /* 0x000fe40003f05270 */
[----:B------:R-:W-:-:S04]  /*0900*/  LOP3.LUT R4, R5, 0x1, RZ, 0xc0, !PT ;  /* 0x0000000105047812 */ /* 0x000fc800078ec0ff */
[----:B------:R-:W-:Y:S01]  /*0910*/  ISETP.NE.U32.AND P1, PT, R4, 0x1, PT ;  /* 0x000000010400780c */ /* 0x000fe20003f25070 */
[----:B------:R-:W1:Y:S06]  /*0920*/  LDC.64 R18, c[0x0][0x390] ;  /* 0x0000e400ff127b82 */ /* 0x000e6c0000000a00 */
[----:B------:R-:W-:Y:S02]  /*0930*/  @P0 IMAD R7, R2, R5, R6 ;  /* 0x0000000502070224 */ /* 0x000fe400078e0206 */
[----:B------:R-:W2:Y:S01]  /*0940*/  LDC.64 R10, c[0x0][0x390] ;  /* 0x0000e400ff0a7b82 */ /* 0x000ea20000000a00 */
[C---:B------:R-:W-:Y:S01]  /*0950*/  @P0 IMAD R17, R6.reuse, R0, R3 ;  /* 0x0000000006110224 */ /* 0x040fe200078e0203 */
[----:B------:R-:W-:-:S02]  /*0960*/  @P0 IADD3 R6, PT, PT, R6, 0x2, RZ ;  /* 0x0000000206060810 */ /* 0x000fc40007ffe0ff */
[----:B------:R-:W-:Y:S02]  /*0970*/  @P0 IADD3 R13, PT, PT, R7, 0x1, RZ ;  /* 0x00000001070d0810 */ /* 0x000fe40007ffe0ff */
[C---:B------:R-:W-:Y:S02]  /*0980*/  @P0 IADD3 R23, PT, PT, R17.reuse, R0, RZ ;  /* 0x0000000011170210 */ /* 0x040fe40007ffe0ff */
[----:B------:R-:W3:Y:S01]  /*0990*/  LDC.64 R14, c[0x0][0x398] ;  /* 0x0000e600ff0e7b82 */ /* 0x000ee20000000a00 */
[----:B0-----:R-:W-:-:S04]  /*09a0*/  @P0 IMAD.WIDE.U32 R16, R17, 0x4, R8 ;  /* 0x0000000411100825 */ /* 0x001fc800078e0008 */
[----:B------:R-:W-:Y:S02]  /*09b0*/  @P0 IMAD.WIDE.U32 R8, R23, 0x4, R8 ;  /* 0x0000000417080825 */ /* 0x000fe400078e0008 */
[----:B------:R-:W4:Y:S02]  /*09c0*/  @P0 LDG.E R16, desc[UR4][R16.64] ;  /* 0x0000000410100981 */ /* 0x000f24000c1e1900 */
[--C-:B-1----:R-:W-:Y:S02]  /*09d0*/  @P0 IMAD.WIDE.U32 R20, R7, 0x4, R18.reuse ;  /* 0x0000000407140825 */ /* 0x102fe400078e0012 */
[----:B------:R-:W5:Y:S02]  /*09e0*/  @P0 LDG.E R8, desc[UR4][R8.64] ;  /* 0x0000000408080981 */ /* 0x000f64000c1e1900 */
[----:B------:R-:W-:Y:S02]  /*09f0*/  @P0 IMAD.WIDE.U32 R18, R13, 0x4, R18 ;  /* 0x000000040d120825 */ /* 0x000fe400078e0012 */
[----:B------:R-:W4:Y:S02]  /*0a00*/  @P0 LDG.E R7, desc[UR4][R20.64] ;  /* 0x0000000414070981 */ /* 0x000f24000c1e1900 */
[----:B------:R-:W-:-:S02]  /*0a10*/  @!P1 IMAD R5, R2, R5, R6 ;  /* 0x0000000502059224 */ /* 0x000fc400078e0206 */
[----:B------:R-:W-:Y:S01]  /*0a20*/  @!P1 IMAD R13, R6, R0, R3 ;  /* 0x00000000060d9224 */ /* 0x000fe200078e0203 */
[----:B------:R-:W5:Y:S01]  /*0a30*/  @P0 LDG.E R18, desc[UR4][R18.64] ;  /* 0x0000000412120981 */ /* 0x000f62000c1e1900 */
[----:B--2---:R-:W-:-:S04]  /*0a40*/  @!P1 IMAD.WIDE.U32 R10, R5, 0x4, R10 ;  /* 0x00000004050a9825 */ /* 0x004fc800078e000a */
[----:B---3--:R-:W-:Y:S02]  /*0a50*/  @!P1 IMAD.WIDE.U32 R14, R13, 0x4, R14 ;  /* 0x000000040d0e9825 */ /* 0x008fe400078e000e */
[----:B------:R-:W2:Y:S04]  /*0a60*/  @!P1 LDG.E R11, desc[UR4][R10.64] ;  /* 0x000000040a0b9981 */ /* 0x000ea8000c1e1900 */
[----:B------:R-:W2:Y:S01]  /*0a70*/  @!P1 LDG.E R14, desc[UR4][R14.64] ;  /* 0x000000040e0e9981 */ /* 0x000ea2000c1e1900 */
[----:B----4-:R-:W-:-:S04]  /*0a80*/  @P0 FFMA R7, R7, R16, R12 ;  /* 0x0000001007070223 */ /* 0x010fc8000000000c */
[----:B-----5:R-:W-:-:S04]  /*0a90*/  @P0 FFMA R12, R18, R8, R7 ;  /* 0x00000008120c0223 */ /* 0x020fc80000000007 */
[----:B--2---:R-:W-:-:S07]  /*0aa0*/  @!P1 FFMA R12, R11, R14, R12 ;  /* 0x0000000e0b0c9223 */ /* 0x004fce000000000c */
.L_x_0:
[----:B------:R-:W0:Y:S01]  /*0ab0*/  LDC.64 R4, c[0x0][0x3a8] ;  /* 0x0000ea00ff047b82 */ /* 0x000e220000000a00 */
[----:B------:R-:W-:Y:S01]  /*0ac0*/  IMAD R3, R2, R0, R3 ;  /* 0x0000000002037224 */ /* 0x000fe200078e0203 */
[----:B------:R-:W1:Y:S01]  /*0ad0*/  LDCU UR6, c[0x0][0x3a0] ;  /* 0x00007400ff0677ac */ /* 0x000e620008000800 */
[----:B------:R-:W2:Y:S02]  /*0ae0*/  LDCU UR7, c[0x0][0x38c] ;  /* 0x00007180ff0777ac */ /* 0x000ea40008000800 */
[----:B0-----:R-:W-:-:S05]  /*0af0*/  IMAD.WIDE.U32 R2, R3, 0x4, R4 ;  /* 0x0000000403027825 */ /* 0x001fca00078e0004 */
[----:B------:R-:W1:Y:S02]  /*0b00*/  LDG.E R0, desc[UR4][R2.64] ;  /* 0x0000000402007981 */ /* 0x000e64000c1e1900 */
[----:B-1----:R-:W-:-:S04]  /*0b10*/  FMUL R5, R0, UR6 ;  /* 0x0000000600057c20 */ /* 0x002fc80008400000 */
[----:B--2---:R-:W-:-:S05]  /*0b20*/  FFMA R5, R12, UR7, R5 ;  /* 0x000000070c057c23 */ /* 0x004fca0008000005 */
[----:B------:R-:W-:Y:S01]  /*0b30*/  STG.E desc[UR4][R2.64], R5 ;  /* 0x0000000502007986 */ /* 0x000fe2000c101904 */
[----:B------:R-:W-:Y:S05]  /*0b40*/  EXIT ;  /* 0x000000000000794d */ /* 0x000fea0003800000 */
.L_x_4:
[----:B------:R-:W-:-:S00]  /*0b50*/  BRA `(.L_x_4) ;  /* 0xfffffffc00fc7947 */ /* 0x000fc0000383ffff */
[----:B------:R-:W-:-:S00]  /*0b60*/  NOP ;  /* 0x0000000000007918 */ /* 0x000fc00000000000 */
        /* <DEDUP_REMOVED lines=9> */
.L_x_15:


//--------------------- .text._Z10gemm_naiveiiifPKfS0_fPf --------------------------
	.section	.text._Z10gemm_naiveiiifPKfS0_fPf,"ax",@progbits
	.align	128
        .global         _Z10gemm_naiveiiifPKfS0_fPf
        .type           _Z10gemm_naiveiiifPKfS0_fPf,@function
        .size           _Z10gemm_naiveiiifPKfS0_fPf,(.L_x_16 - _Z10gemm_naiveiiifPKfS0_fPf)
        .other          _Z10gemm_naiveiiifPKfS0_fPf,@"STO_CUDA_ENTRY STV_DEFAULT"
_Z10gemm_naiveiiifPKfS0_fPf:
.text._Z10gemm_naiveiiifPKfS0_fPf:
[----:B------:R-:W-:Y:S01]  /*0000*/  LDC R1, c[0x0][0x37c] ;  /* 0x0000df00ff017b82 */ /* 0x000fe20000000800 */
[----:B------:R-:W0:Y:S07]  /*0010*/  S2R R7, SR_TID.Y ;  /* 0x0000000000077919 */ /* 0x000e2e0000002200 */
[----:B------:R-:W1:Y:S01]  /*0020*/  S2UR UR4, SR_CTAID.Y ;  /* 0x00000000000479c3 */ /* 0x000e620000002600 */
[----:B------:R-:W2:Y:S01]  /*0030*/  LDCU UR7, c[0x0][0x380] ;  /* 0x00007000ff0777ac */ /* 0x000ea20008000800 */
[----:B------:R-:W3:Y:S06]  /*0040*/  S2R R5, SR_TID.X ;  /* 0x0000000000057919 */ /* 0x000eec0000002100 */
[----:B------:R-:W3:Y:S01]  /*0050*/  LDC R2, c[0x0][0x360] ;  /* 0x0000d800ff027b82 */ /* 0x000ee20000000800 */
[----:B------:R-:W1:Y:S07]  /*0060*/  LDCU UR5, c[0x0][0x364] ;  /* 0x00006c80ff0577ac */ /* 0x000e6e0008000800 */
[----:B------:R-:W3:Y:S08]  /*0070*/  S2UR UR6, SR_CTAID.X ;  /* 0x00000000000679c3 */ /* 0x000ef00000002500 */
[----:B------:R-:W4:Y:S01]  /*0080*/  LDC R0, c[0x0][0x388] ;  /* 0x0000e200ff007b82 */ /* 0x000f220000000800 */
[----:B-1----:R-:W-:-:S06]  /*0090*/  UIMAD UR4, UR4, UR5, URZ ;  /* 0x00000005040472a4 */ /* 0x002fcc000f8e02ff */
[----:B0-----:R-:W-:Y:S01]  /*00a0*/  IADD3 R3, PT, PT, R7, UR4, RZ ;  /* 0x0000000407037c10 */ /* 0x001fe2000fffe0ff */
[----:B---3--:R-:W-:-:S03]  /*00b0*/  IMAD R2, R2, UR6, R5 ;  /* 0x0000000602027c24 */ /* 0x008fc6000f8e0205 */
        /* <DEDUP_REMOVED lines=15> */
[C---:B------:R-:W-:Y:S01]  /*01b0*/  IMAD R11, R0.reuse, 0x3, R3 ;  /* 0x00000003000b7824 */ /* 0x040fe200078e0203 */
[C---:B------:R-:W-:Y:S01]  /*01c0*/  IADD3 R7, PT, PT, R0.reuse, UR4, R7 ;  /* 0x0000000400077c10 */ /* 0x040fe2000fffe007 */
[C-C-:B------:R-:W-:Y:S01]  /*01d0*/  IMAD R15, R0.reuse, 0x5, R3.reuse ;  /* 0x00000005000f7824 */ /* 0x140fe200078e0203 */
[CC--:B------:R-:W-:Y:S01]  /*01e0*/  LEA R9, R0.reuse, R3.reuse, 0x1 ;  /* 0x0000000300097211 */ /* 0x0c0fe200078e08ff */
[C-C-:B------:R-:W-:Y:S01]  /*01f0*/  IMAD R25, R0.reuse, 0x6, R3.reuse ;  /* 0x0000000600197824 */ /* 0x140fe200078e0203 */
[C---:B------:R-:W-:Y:S01]  /*0200*/  LEA R13, R0.reuse, R3, 0x2 ;  /* 0x00000003000d7211 */ /* 0x040fe200078e10ff */
[----:B------:R-:W-:Y:S01]  /*0210*/  IMAD R27, R0, 0x7, R3 ;  /* 0x00000007001b7824 */ /* 0x000fe200078e0203 */
[----:B------:R-:W-:Y:S01]  /*0220*/  MOV R12, RZ ;  /* 0x000000ff000c7202 */ /* 0x000fe20000000f00 */
[----:B------:R-:W-:Y:S01]  /*0230*/  IMAD R8, R2, R5, 0x3 ;  /* 0x0000000302087424 */ /* 0x000fe200078e0205 */
[----:B------:R-:W-:-:S02]  /*0240*/  MOV R29, R3 ;  /* 0x00000003001d7202 */ /* 0x000fc40000000f00 */
[----:B------:R-:W-:-:S07]  /*0250*/  IADD3 R10, PT, PT, -R6, RZ, RZ ;  /* 0x000000ff060a7210 */ /* 0x000fce0007ffe1ff */
.L_x_7:
        /* <DEDUP_REMOVED lines=61> */
.L_x_6:
        /* <DEDUP_REMOVED lines=36> */
.L_x_8:
        /* <DEDUP_REMOVED lines=30> */
.L_x_5:
        /* <DEDUP_REMOVED lines=10> */
.L_x_9:
        /* <DEDUP_REMOVED lines=9> */
.L_x_16:


//--------------------- .text._Z6matmuliiiPKfS0_Pf --------------------------
	.section	.text._Z6matmuliiiPKfS0_Pf,"ax",@progbits
	.align	128
        .global         _Z6matmuliiiPKfS0_Pf
        .type           _Z6matmuliiiPKfS0_Pf,@function
        .size           _Z6matmuliiiPKfS0_Pf,(.L_x_17 - _Z6matmuliiiPKfS0_Pf)
        .other          _Z6matmuliiiPKfS0_Pf,@"STO_CUDA_ENTRY STV_DEFAULT"
_Z6matmuliiiPKfS0_Pf:
.text._Z6matmuliiiPKfS0_Pf:
        /* <DEDUP_REMOVED lines=38> */
.L_x_12:
        /* <DEDUP_REMOVED lines=61> */
.L_x_11:
        /* <DEDUP_REMOVED lines=36> */
.L_x_13:
        /* <DEDUP_REMOVED lines=30> */
.L_x_10:
[----:B------:R-:W0:Y:S01]  /*0a50*/  LDC.64 R4, c[0x0][0x3a0] ;  /* 0x0000e800ff047b82 */ /* 0x000e220000000a00 */
[----:B------:R-:W-:-:S04]  /*0a60*/  IMAD R3, R2, R0, R3 ;  /* 0x0000000002037224 */ /* 0x000fc800078e0203 */
[----:B0-----:R-:W-:-:S05]  /*0a70*/  IMAD.WIDE.U32 R2, R3, 0x4, R4 ;  /* 0x0000000403027825 */ /* 0x001fca00078e0004 */
[----:B------:R-:W-:Y:S01]  /*0a80*/  STG.E desc[UR6][R2.64], R12 ;  /* 0x0000000c02007986 */ /* 0x000fe2000c101906 */
[----:B------:R-:W-:Y:S05]  /*0a90*/  EXIT ;  /* 0x000000000000794d */ /* 0x000fea0003800000 */
.L_x_14:
        /* <DEDUP_REMOVED lines=14> */
.L_x_17:


//--------------------- .nv.shared.reserved.0     --------------------------
	.section	.nv.shared.reserved.0,"aw",@nobits
	.weak		__nv_reservedSMEM_offset_0_alias
	.size		__nv_reservedSMEM_offset_0_alias, 0, 64
	.other		__nv_reservedSMEM_offset_0_alias,@"STO_CUDA_RESERVED_SHARED STV_DEFAULT"
__nv_reservedSMEM_offset_0_alias:
	.zero		0
	.zero		64


//--------------------- .nv.constant0._Z26gemm_global_mem_coalescingILj32EEviiifPKfS1_fPf --------------------------
	.section	.nv.constant0._Z26gemm_global_mem_coalescingILj32EEviiifPKfS1_fPf,"a",@progbits
	.sectionflags	@""
	.align	4
.nv.constant0._Z26gemm_global_mem_coalescingILj32EEviiifPKfS1_fPf:
	.zero		944


//--------------------- .nv.constant0._Z10gemm_naiveiiifPKfS0_fPf --------------------------
	.section	.nv.constant0._Z10gemm_naiveiiifPKfS0_fPf,"a",@progbits
	.sectionflags	@""
	.align	4
.nv.constant0._Z10gemm_naiveiiifPKfS0_fPf:
	.zero		944


//--------------------- .nv.constant0._Z6matmuliiiPKfS0_Pf --------------------------
	.section	.nv.constant0._Z6matmuliiiPKfS0_Pf,"a",@progbits
	.sectionflags	@""
	.align	4
.nv.constant0._Z6matmuliiiPKfS0_Pf:
	.zero		936


//--------------------- SYMBOLS --------------------------

	.type		.nv.reservedSmem.offset0,@object
	.size		.nv.reservedSmem.offset0,0x4
